	.headerflags	@"EF_CUDA_TEXMODE_UNIFIED EF_CUDA_64BIT_ADDRESS EF_CUDA_SM80 EF_CUDA_VIRTUAL_SM(EF_CUDA_SM80)"
	.elftype	@"ET_EXEC"


//--------------------- .nv.info                  --------------------------
	.section	.nv.info,"",@"SHT_CUDA_INFO"
	.align	4


	//----- nvinfo : EIATTR_REGCOUNT
	.align		4
        /*0000*/ 	.byte	0x04, 0x2f
        /*0002*/ 	.short	(.L_1 - .L_0)
	.align		4
.L_0:
        /*0004*/ 	.word	index@(candidate3)
        /*0008*/ 	.word	0x0000007f


	//----- nvinfo : EIATTR_MAX_STACK_SIZE
	.align		4
.L_1:
        /*000c*/ 	.byte	0x04, 0x23
        /*000e*/ 	.short	(.L_3 - .L_2)
	.align		4
.L_2:
        /*0010*/ 	.word	index@(candidate3)
        /*0014*/ 	.word	0x00000000


	//----- nvinfo : EIATTR_MIN_STACK_SIZE
	.align		4
.L_3:
        /*0018*/ 	.byte	0x04, 0x12
        /*001a*/ 	.short	(.L_5 - .L_4)
	.align		4
.L_4:
        /*001c*/ 	.word	index@(candidate3)
        /*0020*/ 	.word	0x00000000


	//----- nvinfo : EIATTR_FRAME_SIZE
	.align		4
.L_5:
        /*0024*/ 	.byte	0x04, 0x11
        /*0026*/ 	.short	(.L_7 - .L_6)
	.align		4
.L_6:
        /*0028*/ 	.word	index@(candidate3)
        /*002c*/ 	.word	0x00000000
.L_7:


//--------------------- .nv.info.candidate3       --------------------------
	.section	.nv.info.candidate3,"",@"SHT_CUDA_INFO"
	.align	4


	//----- nvinfo : EIATTR_CUDA_API_VERSION
	.align		4
        /*0000*/ 	.byte	0x04, 0x37
        /*0002*/ 	.short	(.L_9 - .L_8)
.L_8:
        /*0004*/ 	.word	0x00000075


	//----- nvinfo : EIATTR_SW2861232_WAR
	.align		4
.L_9:
        /*0008*/ 	.byte	0x01, 0x35
	.zero		2


	//----- nvinfo : EIATTR_PARAM_CBANK
	.align		4
        /*000c*/ 	.byte	0x04, 0x0a
        /*000e*/ 	.short	(.L_11 - .L_10)
	.align		4
.L_10:
        /*0010*/ 	.word	index@(.nv.constant0.candidate3)
        /*0014*/ 	.short	0x0160
        /*0016*/ 	.short	0x0020


	//----- nvinfo : EIATTR_CBANK_PARAM_SIZE
	.align		4
.L_11:
        /*0018*/ 	.byte	0x03, 0x19
        /*001a*/ 	.short	0x0020


	//----- nvinfo : EIATTR_KPARAM_INFO
	.align		4
        /*001c*/ 	.byte	0x04, 0x17
        /*001e*/ 	.short	(.L_13 - .L_12)
.L_12:
        /*0020*/ 	.word	0x00000000
        /*0024*/ 	.short	0x0003
        /*0026*/ 	.short	0x0018
        /*0028*/ 	.byte	0x00, 0xf0, 0x21, 0x00


	//----- nvinfo : EIATTR_KPARAM_INFO
	.align		4
.L_13:
        /*002c*/ 	.byte	0x04, 0x17
        /*002e*/ 	.short	(.L_15 - .L_14)
.L_14:
        /*0030*/ 	.word	0x00000000
        /*0034*/ 	.short	0x0002
        /*0036*/ 	.short	0x0010
        /*0038*/ 	.byte	0x00, 0xf0, 0x21, 0x00


	//----- nvinfo : EIATTR_KPARAM_INFO
	.align		4
.L_15:
        /*003c*/ 	.byte	0x04, 0x17
        /*003e*/ 	.short	(.L_17 - .L_16)
.L_16:
        /*0040*/ 	.word	0x00000000
        /*0044*/ 	.short	0x0001
        /*0046*/ 	.short	0x0008
        /*0048*/ 	.byte	0x00, 0xf0, 0x21, 0x00


	//----- nvinfo : EIATTR_KPARAM_INFO
	.align		4
.L_17:
        /*004c*/ 	.byte	0x04, 0x17
        /*004e*/ 	.short	(.L_19 - .L_18)
.L_18:
        /*0050*/ 	.word	0x00000000
        /*0054*/ 	.short	0x0000
        /*0056*/ 	.short	0x0000
        /*0058*/ 	.byte	0x00, 0xf0, 0x21, 0x00


	//----- nvinfo : EIATTR_MAXREG_COUNT
	.align		4
.L_19:
        /*005c*/ 	.byte	0x03, 0x1b
        /*005e*/ 	.short	0x00ff


	//----- nvinfo : EIATTR_EXIT_INSTR_OFFSETS
	.align		4
        /*0060*/ 	.byte	0x04, 0x1c
        /*0062*/ 	.short	(.L_21 - .L_20)


	//   ....[0]....
.L_20:
        /*0064*/ 	.word	0x000068d0


	//----- nvinfo : EIATTR_MAX_THREADS
	.align		4
.L_21:
        /*0068*/ 	.byte	0x04, 0x05
        /*006a*/ 	.short	(.L_23 - .L_22)
.L_22:
        /*006c*/ 	.word	0x00000080
        /*0070*/ 	.word	0x00000001
        /*0074*/ 	.word	0x00000001


	//----- nvinfo : EIATTR_CRS_STACK_SIZE
	.align		4
.L_23:
        /*0078*/ 	.byte	0x04, 0x1e
        /*007a*/ 	.short	(.L_25 - .L_24)
.L_24:
        /*007c*/ 	.word	0x00000000
.L_25:


//--------------------- .nv.rel.action            --------------------------
	.section	.nv.rel.action,"",@"SHT_CUDA_RELOCINFO"
	.align	8
	.sectionentsize	8
        /*0000*/ 	.byte	0x4b, 0x00, 0x00, 0x00, 0x00, 0x00, 0x00, 0x00, 0x00, 0x02, 0x02, 0x08, 0x10, 0x0a, 0x2f, 0x22
        /* <DEDUP_REMOVED lines=13> */


//--------------------- .nv.constant0.candidate3  --------------------------
	.section	.nv.constant0.candidate3,"a",@progbits
	.align	4
.nv.constant0.candidate3:
	.zero		384


//--------------------- .text.candidate3          --------------------------
	.section	.text.candidate3,"ax",@progbits
	.sectionflags	@"SHF_BARRIERS=1"
	.sectioninfo	@"SHI_REGISTERS=127"
	.align	128
        .global         candidate3
        .type           candidate3,@function
        .size           candidate3,(.L_x_13 - candidate3)
        .other          candidate3,@"STO_CUDA_ENTRY STV_DEFAULT"
candidate3:
.text.candidate3:
[----:B------:R-:W-:-:S02]  /*0000*/  MOV R1, c[0x0][0x28] ;  /* 0x00000a0000017a02 */ /* 0x000fc40000000f00 */
[----:B------:R-:W0:Y:S01]  /*0010*/  S2R R0, SR_TID.X ;  /* 0x0000000000007919 */ /* 0x000e220000002100 */
[----:B------:R-:W-:Y:S01]  /*0020*/  HFMA2.MMA R2, -RZ, RZ, 0, 0 ;  /* 0x00000000ff027435 */ /* 0x000fe200000001ff */
[----:B------:R-:W-:Y:S02]  /*0030*/  ULDC.64 UR4, c[0x0][0x118] ;  /* 0x0000460000047ab9 */ /* 0x000fe40000000a00 */
[----:B------:R-:W1:Y:S01]  /*0040*/  S2R R3, SR_CTAID.X ;  /* 0x0000000000037919 */ /* 0x000e620000002500 */
[C---:B0-----:R-:W-:Y:S02]  /*0050*/  IADD3 R4, R0.reuse, 0x1d, RZ ;  /* 0x0000001d00047810 */ /* 0x041fe40007ffe0ff */
[----:B------:R-:W-:-:S04]  /*0060*/  IADD3 R11, R0, 0x15, RZ ;  /* 0x00000015000b7810 */ /* 0x000fc80007ffe0ff */
[----:B-1----:R-:W-:Y:S01]  /*0070*/  IMAD.HI R2, R3, -0x6db6db6d, R2 ;  /* 0x9249249303027827 */ /* 0x002fe200078e0202 */
[C---:B------:R-:W-:Y:S02]  /*0080*/  IADD3 R8, R0.reuse, 0x19, RZ ;  /* 0x0000001900087810 */ /* 0x040fe40007ffe0ff */
[----:B------:R-:W-:Y:S01]  /*0090*/  IADD3 R17, R0, 0x9, RZ ;  /* 0x0000000900117810 */ /* 0x000fe20007ffe0ff */
[----:B------:R-:W-:Y:S01]  /*00a0*/  IMAD.HI R6, R4, 0x3e0f83e1, RZ ;  /* 0x3e0f83e104067827 */ /* 0x000fe200078e02ff */
[----:B------:R-:W-:Y:S02]  /*00b0*/  SHF.R.U32.HI R5, RZ, 0x1f, R2 ;  /* 0x0000001fff057819 */ /* 0x000fe40000011602 */
[----:B------:R-:W-:Y:S01]  /*00c0*/  IADD3 R14, R0, 0xd, RZ ;  /* 0x0000000d000e7810 */ /* 0x000fe20007ffe0ff */
[----:B------:R-:W-:Y:S01]  /*00d0*/  IMAD.HI R12, R11, 0x3e0f83e1, RZ ;  /* 0x3e0f83e10b0c7827 */ /* 0x000fe200078e02ff */
[----:B------:R-:W-:Y:S02]  /*00e0*/  SHF.R.U32.HI R7, RZ, 0x1f, R6 ;  /* 0x0000001fff077819 */ /* 0x000fe40000011606 */
[----:B------:R-:W-:Y:S01]  /*00f0*/  LEA.HI.SX32 R2, R2, R5, 0x1e ;  /* 0x0000000502027211 */ /* 0x000fe200078ff2ff */
[----:B------:R-:W-:Y:S01]  /*0100*/  IMAD.HI R9, R8, 0x3e0f83e1, RZ ;  /* 0x3e0f83e108097827 */ /* 0x000fe200078e02ff */
[----:B------:R-:W-:-:S02]  /*0110*/  LEA.HI.SX32 R7, R6, R7, 0x1d ;  /* 0x0000000706077211 */ /* 0x000fc400078feaff */
[----:B------:R-:W-:Y:S01]  /*0120*/  SHF.R.U32.HI R5, RZ, 0x1f, R12 ;  /* 0x0000001fff057819 */ /* 0x000fe2000001160c */
[----:B------:R-:W-:Y:S01]  /*0130*/  IMAD.HI R18, R17, 0x3e0f83e1, RZ ;  /* 0x3e0f83e111127827 */ /* 0x000fe200078e02ff */
[----:B------:R-:W-:Y:S02]  /*0140*/  IADD3 R6, R0, 0x11, RZ ;  /* 0x0000001100067810 */ /* 0x000fe40007ffe0ff */
[----:B------:R-:W-:Y:S01]  /*0150*/  LEA.HI.SX32 R12, R12, R5, 0x1d ;  /* 0x000000050c0c7211 */ /* 0x000fe200078feaff */
[----:B------:R-:W-:Y:S01]  /*0160*/  IMAD.HI R15, R14, 0x3e0f83e1, RZ ;  /* 0x3e0f83e10e0f7827 */ /* 0x000fe200078e02ff */
[----:B------:R-:W-:Y:S02]  /*0170*/  SHF.R.U32.HI R10, RZ, 0x1f, R9 ;  /* 0x0000001fff0a7819 */ /* 0x000fe40000011609 */
[----:B------:R-:W-:Y:S01]  /*0180*/  IADD3 R21, R0, 0x5, RZ ;  /* 0x0000000500157810 */ /* 0x000fe20007ffe0ff */
[----:B------:R-:W-:Y:S01]  /*0190*/  IMAD.HI R5, R6, 0x3e0f83e1, RZ ;  /* 0x3e0f83e106057827 */ /* 0x000fe200078e02ff */
[----:B------:R-:W-:-:S02]  /*01a0*/  LEA.HI.SX32 R9, R9, R10, 0x1d ;  /* 0x0000000a09097211 */ /* 0x000fc400078feaff */
[----:B------:R-:W-:Y:S01]  /*01b0*/  IADD3 R22, R0, 0x1e, RZ ;  /* 0x0000001e00167810 */ /* 0x000fe20007ffe0ff */
[----:B------:R-:W-:Y:S01]  /*01c0*/  IMAD.HI R20, R21, 0x3e0f83e1, RZ ;  /* 0x3e0f83e115147827 */ /* 0x000fe200078e02ff */
[----:B------:R-:W-:Y:S02]  /*01d0*/  SHF.R.U32.HI R10, RZ, 0x1f, R5 ;  /* 0x0000001fff0a7819 */ /* 0x000fe40000011605 */
[----:B------:R-:W-:Y:S01]  /*01e0*/  SHF.R.U32.HI R19, RZ, 0x1f, R18 ;  /* 0x0000001fff137819 */ /* 0x000fe20000011612 */
[----:B------:R-:W-:Y:S01]  /*01f0*/  IMAD.HI R23, R22, 0x3e0f83e1, RZ ;  /* 0x3e0f83e116177827 */ /* 0x000fe200078e02ff */
[----:B------:R-:W-:Y:S02]  /*0200*/  SHF.R.U32.HI R16, RZ, 0x1f, R15 ;  /* 0x0000001fff107819 */ /* 0x000fe4000001160f */
[----:B------:R-:W-:Y:S01]  /*0210*/  LEA.HI.SX32 R13, R5, R10, 0x1d ;  /* 0x0000000a050d7211 */ /* 0x000fe200078feaff */
[----:B------:R-:W-:Y:S01]  /*0220*/  IMAD R4, R7, -0x21, R4 ;  /* 0xffffffdf07047824 */ /* 0x000fe200078e0204 */
[----:B------:R-:W-:Y:S01]  /*0230*/  LEA.HI.SX32 R18, R18, R19, 0x1d ;  /* 0x0000001312127211 */ /* 0x000fe200078feaff */
[----:B------:R-:W-:Y:S01]  /*0240*/  IMAD R3, R2, -0x7, R3 ;  /* 0xfffffff902037824 */ /* 0x000fe200078e0203 */
[----:B------:R-:W-:-:S02]  /*0250*/  SHF.R.U32.HI R5, RZ, 0x1f, R20 ;  /* 0x0000001fff057819 */ /* 0x000fc40000011614 */
[----:B------:R-:W-:Y:S02]  /*0260*/  IADD3 R19, R0, 0x1a, RZ ;  /* 0x0000001a00137810 */ /* 0x000fe40007ffe0ff */
[----:B------:R-:W-:Y:S02]  /*0270*/  LEA.HI.SX32 R15, R15, R16, 0x1d ;  /* 0x000000100f0f7211 */ /* 0x000fe400078feaff */
[----:B------:R-:W-:Y:S01]  /*0280*/  LEA.HI.SX32 R16, R20, R5, 0x1d ;  /* 0x0000000514107211 */ /* 0x000fe200078feaff */
[----:B------:R-:W-:Y:S01]  /*0290*/  IMAD.HI R5, R19, 0x3e0f83e1, RZ ;  /* 0x3e0f83e113057827 */ /* 0x000fe200078e02ff */
[----:B------:R-:W-:Y:S02]  /*02a0*/  SHF.R.U32.HI R10, RZ, 0x1f, R23 ;  /* 0x0000001fff0a7819 */ /* 0x000fe40000011617 */
[----:B------:R-:W-:Y:S01]  /*02b0*/  IADD3 R30, R0, 0x12, RZ ;  /* 0x00000012001e7810 */ /* 0x000fe20007ffe0ff */
[----:B------:R-:W-:Y:S01]  /*02c0*/  IMAD R38, R16, -0x21, R21 ;  /* 0xffffffdf10267824 */ /* 0x000fe200078e0215 */
[----:B------:R-:W-:-:S02]  /*02d0*/  IADD3 R29, R0, 0xe, RZ ;  /* 0x0000000e001d7810 */ /* 0x000fc40007ffe0ff */
[----:B------:R-:W-:Y:S01]  /*02e0*/  LEA.HI.SX32 R23, R23, R10, 0x1d ;  /* 0x0000000a17177211 */ /* 0x000fe200078feaff */
[----:B------:R-:W-:Y:S01]  /*02f0*/  IMAD.HI R26, R30, 0x3e0f83e1, RZ ;  /* 0x3e0f83e11e1a7827 */ /* 0x000fe200078e02ff */
[----:B------:R-:W-:Y:S02]  /*0300*/  SHF.R.U32.HI R10, RZ, 0x1f, R5 ;  /* 0x0000001fff0a7819 */ /* 0x000fe40000011605 */
[----:B------:R-:W-:Y:S01]  /*0310*/  IADD3 R28, R0, 0x16, RZ ;  /* 0x00000016001c7810 */ /* 0x000fe20007ffe0ff */
[----:B------:R-:W-:Y:S01]  /*0320*/  IMAD.HI R31, R29, 0x3e0f83e1, RZ ;  /* 0x3e0f83e11d1f7827 */ /* 0x000fe200078e02ff */
[----:B------:R-:W-:Y:S02]  /*0330*/  LEA.HI.SX32 R24, R5, R10, 0x1d ;  /* 0x0000000a05187211 */ /* 0x000fe400078feaff */
[----:B------:R-:W-:Y:S01]  /*0340*/  SHF.R.U32.HI R5, RZ, 0x1f, R26 ;  /* 0x0000001fff057819 */ /* 0x000fe2000001161a */
[----:B------:R-:W-:Y:S01]  /*0350*/  IMAD.HI R20, R28, 0x3e0f83e1, RZ ;  /* 0x3e0f83e11c147827 */ /* 0x000fe200078e02ff */
[----:B------:R-:W-:-:S02]  /*0360*/  SHF.R.U32.HI R10, RZ, 0x1f, R31 ;  /* 0x0000001fff0a7819 */ /* 0x000fc4000001161f */
[----:B------:R-:W-:Y:S01]  /*0370*/  IADD3 R37, R0, 0x6, RZ ;  /* 0x0000000600257810 */ /* 0x000fe20007ffe0ff */
[----:B------:R-:W-:Y:S01]  /*0380*/  IMAD R40, R23, -0x21, R22 ;  /* 0xffffffdf17287824 */ /* 0x000fe200078e0216 */
[----:B------:R-:W-:Y:S01]  /*0390*/  LEA.HI.SX32 R27, R26, R5, 0x1d ;  /* 0x000000051a1b7211 */ /* 0x000fe200078feaff */
[----:B------:R-:W-:Y:S01]  /*03a0*/  IMAD R42, R24, -0x21, R19 ;  /* 0xffffffdf182a7824 */ /* 0x000fe200078e0213 */
[----:B------:R-:W-:Y:S01]  /*03b0*/  LEA.HI.SX32 R26, R31, R10, 0x1d ;  /* 0x0000000a1f1a7211 */ /* 0x000fe200078feaff */
[----:B------:R-:W-:Y:S01]  /*03c0*/  IMAD.HI R5, R37, 0x3e0f83e1, RZ ;  /* 0x3e0f83e125057827 */ /* 0x000fe200078e02ff */
[C---:B------:R-:W-:Y:S02]  /*03d0*/  IADD3 R33, R0.reuse, 0xa, RZ ;  /* 0x0000000a00217810 */ /* 0x040fe40007ffe0ff */
[----:B------:R-:W-:Y:S01]  /*03e0*/  SHF.R.U32.HI R25, RZ, 0x1f, R20 ;  /* 0x0000001fff197819 */ /* 0x000fe20000011614 */
[----:B------:R-:W-:Y:S01]  /*03f0*/  IMAD R30, R27, -0x21, R30 ;  /* 0xffffffdf1b1e7824 */ /* 0x000fe200078e021e */
[----:B------:R-:W-:Y:S01]  /*0400*/  IADD3 R31, R0, 0x2, RZ ;  /* 0x00000002001f7810 */ /* 0x000fe20007ffe0ff */
[----:B------:R-:W-:Y:S01]  /*0410*/  IMAD.HI R32, R33, 0x3e0f83e1, RZ ;  /* 0x3e0f83e121207827 */ /* 0x000fe200078e02ff */
[----:B------:R-:W-:-:S02]  /*0420*/  LEA.HI.SX32 R25, R20, R25, 0x1d ;  /* 0x0000001914197211 */ /* 0x000fc400078feaff */
[----:B------:R-:W-:Y:S01]  /*0430*/  SHF.R.U32.HI R10, RZ, 0x1f, R5 ;  /* 0x0000001fff0a7819 */ /* 0x000fe20000011605 */
[----:B------:R-:W-:Y:S01]  /*0440*/  IMAD.HI R20, R31, 0x3e0f83e1, RZ ;  /* 0x3e0f83e11f147827 */ /* 0x000fe200078e02ff */
[----:B------:R-:W-:Y:S02]  /*0450*/  IADD3 R41, R0, 0x17, RZ ;  /* 0x0000001700297810 */ /* 0x000fe40007ffe0ff */
[----:B------:R-:W-:Y:S01]  /*0460*/  LEA.HI.SX32 R46, R5, R10, 0x1d ;  /* 0x0000000a052e7211 */ /* 0x000fe200078feaff */
[----:B------:R-:W-:Y:S01]  /*0470*/  IMAD R28, R25, -0x21, R28 ;  /* 0xffffffdf191c7824 */ /* 0x000fe200078e021c */
[----:B------:R-:W-:Y:S01]  /*0480*/  SHF.R.U32.HI R35, RZ, 0x1f, R32 ;  /* 0x0000001fff237819 */ /* 0x000fe20000011620 */
[----:B------:R-:W-:Y:S01]  /*0490*/  IMAD.HI R34, R41, 0x3e0f83e1, RZ ;  /* 0x3e0f83e129227827 */ /* 0x000fe200078e02ff */
[----:B------:R-:W-:Y:S02]  /*04a0*/  SHF.R.U32.HI R5, RZ, 0x1f, R20 ;  /* 0x0000001fff057819 */ /* 0x000fe40000011614 */
[----:B------:R-:W-:Y:S01]  /*04b0*/  LEA.HI.SX32 R44, R32, R35, 0x1d ;  /* 0x00000023202c7211 */ /* 0x000fe200078feaff */
[----:B------:R-:W-:Y:S01]  /*04c0*/  IMAD R22, R26, -0x21, R29 ;  /* 0xffffffdf1a167824 */ /* 0x000fe200078e021d */
[----:B------:R-:W-:Y:S01]  /*04d0*/  LEA.HI.SX32 R48, R20, R5, 0x1d ;  /* 0x0000000514307211 */ /* 0x000fe200078feaff */
[----:B------:R-:W-:Y:S01]  /*04e0*/  IMAD R26, R46, -0x21, R37 ;  /* 0xffffffdf2e1a7824 */ /* 0x000fe200078e0225 */
[----:B------:R-:W-:Y:S01]  /*04f0*/  IADD3 R35, R0, 0x1b, RZ ;  /* 0x0000001b00237810 */ /* 0x000fe20007ffe0ff */
[----:B------:R-:W-:Y:S01]  /*0500*/  IMAD R24, R44, -0x21, R33 ;  /* 0xffffffdf2c187824 */ /* 0x000fe200078e0221 */
[----:B------:R-:W-:-:S02]  /*0510*/  LEA R5, R3, R4, 0x5 ;  /* 0x0000000403057211 */ /* 0x000fc400078e28ff */
[----:B------:R-:W-:Y:S01]  /*0520*/  IADD3 R45, R0, 0x13, RZ ;  /* 0x00000013002d7810 */ /* 0x000fe20007ffe0ff */
[----:B------:R-:W-:Y:S01]  /*0530*/  IMAD.HI R32, R35, 0x3e0f83e1, RZ ;  /* 0x3e0f83e123207827 */ /* 0x000fe200078e02ff */
[----:B------:R-:W-:Y:S02]  /*0540*/  SHF.R.U32.HI R43, RZ, 0x1f, R34 ;  /* 0x0000001fff2b7819 */ /* 0x000fe40000011622 */
[----:B------:R-:W-:Y:S01]  /*0550*/  ISETP.GE.AND P0, PT, R5, 0x1, PT ;  /* 0x000000010500780c */ /* 0x000fe20003f06270 */
[----:B------:R-:W-:Y:S01]  /*0560*/  IMAD.HI R36, R45, 0x3e0f83e1, RZ ;  /* 0x3e0f83e12d247827 */ /* 0x000fe200078e02ff */
[----:B------:R-:W-:Y:S02]  /*0570*/  LEA.HI.SX32 R52, R34, R43, 0x1d ;  /* 0x0000002b22347211 */ /* 0x000fe400078feaff */
[C---:B------:R-:W-:Y:S02]  /*0580*/  IADD3 R43, R0.reuse, 0xb, RZ ;  /* 0x0000000b002b7810 */ /* 0x040fe40007ffe0ff */
[----:B------:R-:W-:-:S02]  /*0590*/  IADD3 R7, R0, 0xf, RZ ;  /* 0x0000000f00077810 */ /* 0x000fc40007ffe0ff */
[----:B------:R-:W-:Y:S01]  /*05a0*/  SHF.R.U32.HI R39, RZ, 0x1f, R32 ;  /* 0x0000001fff277819 */ /* 0x000fe20000011620 */
[----:B------:R-:W-:Y:S01]  /*05b0*/  IMAD.HI R20, R43, 0x3e0f83e1, RZ ;  /* 0x3e0f83e12b147827 */ /* 0x000fe200078e02ff */
[----:B------:R-:W-:Y:S02]  /*05c0*/  IADD3 R49, R0, 0x7, RZ ;  /* 0x0000000700317810 */ /* 0x000fe40007ffe0ff */
[----:B------:R-:W-:Y:S01]  /*05d0*/  SHF.R.U32.HI R47, RZ, 0x1f, R36 ;  /* 0x0000001fff2f7819 */ /* 0x000fe20000011624 */
[----:B------:R-:W-:Y:S01]  /*05e0*/  IMAD.HI R10, R7, 0x3e0f83e1, RZ ;  /* 0x3e0f83e1070a7827 */ /* 0x000fe200078e02ff */
[----:B------:R-:W-:Y:S02]  /*05f0*/  LEA.HI.SX32 R50, R32, R39, 0x1d ;  /* 0x0000002720327211 */ /* 0x000fe400078feaff */
[----:B------:R-:W-:Y:S01]  /*0600*/  LEA.HI.SX32 R54, R36, R47, 0x1d ;  /* 0x0000002f24367211 */ /* 0x000fe200078feaff */
[----:B------:R-:W-:Y:S01]  /*0610*/  IMAD.HI R32, R49, 0x3e0f83e1, RZ ;  /* 0x3e0f83e131207827 */ /* 0x000fe200078e02ff */
[----:B------:R-:W-:-:S02]  /*0620*/  @P0 IADD3 R4, R0, 0x80, RZ ;  /* 0x0000008000040810 */ /* 0x000fc40007ffe0ff */
[----:B------:R-:W-:Y:S01]  /*0630*/  SHF.R.U32.HI R47, RZ, 0x1f, R20 ;  /* 0x0000001fff2f7819 */ /* 0x000fe20000011614 */
[----:B------:R-:W-:Y:S01]  /*0640*/  IMAD R36, R18, -0x21, R17 ;  /* 0xffffffdf12247824 */ /* 0x000fe200078e0211 */
[----:B------:R-:W-:Y:S01]  /*0650*/  IADD3 R53, R0, 0x3, RZ ;  /* 0x0000000300357810 */ /* 0x000fe20007ffe0ff */
[----:B------:R-:W-:Y:S01]  /*0660*/  @P0 IMAD.HI R4, R4, 0x3e0f83e1, RZ ;  /* 0x3e0f83e104040827 */ /* 0x000fe200078e02ff */
[----:B------:R-:W-:Y:S02]  /*0670*/  SHF.R.U32.HI R39, RZ, 0x1f, R10 ;  /* 0x0000001fff277819 */ /* 0x000fe4000001160a */
[----:B------:R-:W-:Y:S01]  /*0680*/  SHF.R.U32.HI R51, RZ, 0x1f, R32 ;  /* 0x0000001fff337819 */ /* 0x000fe20000011620 */
[----:B------:R-:W-:Y:S01]  /*0690*/  IMAD.HI R34, R53, 0x3e0f83e1, RZ ;  /* 0x3e0f83e135227827 */ /* 0x000fe200078e02ff */
[----:B------:R-:W-:Y:S02]  /*06a0*/  LEA.HI.SX32 R58, R20, R47, 0x1d ;  /* 0x0000002f143a7211 */ /* 0x000fe400078feaff */
[----:B------:R-:W-:Y:S01]  /*06b0*/  LEA.HI.SX32 R56, R10, R39, 0x1d ;  /* 0x000000270a387211 */ /* 0x000fe200078feaff */
[----:B------:R-:W-:Y:S01]  /*06c0*/  IMAD R20, R12, -0x21, R11 ;  /* 0xffffffdf0c147824 */ /* 0x000fe200078e020b */
[----:B------:R-:W-:Y:S01]  /*06d0*/  LEA.HI.SX32 R60, R32, R51, 0x1d ;  /* 0x00000033203c7211 */ /* 0x000fe200078feaff */
[----:B------:R-:W-:Y:S01]  /*06e0*/  IMAD R10, R9, -0x21, R8 ;  /* 0xffffffdf090a7824 */ /* 0x000fe200078e0208 */
[----:B------:R-:W-:Y:S01]  /*06f0*/  SHF.R.U32.HI R55, RZ, 0x1f, R34 ;  /* 0x0000001fff377819 */ /* 0x000fe20000011622 */
[----:B------:R-:W-:Y:S01]  /*0700*/  IMAD R32, R13, -0x21, R6 ;  /* 0xffffffdf0d207824 */ /* 0x000fe200078e0206 */
[C---:B------:R-:W-:Y:S01]  /*0710*/  LEA R13, R3.reuse, R20, 0x5 ;  /* 0x00000014030d7211 */ /* 0x040fe200078e28ff */
[----:B------:R-:W-:Y:S01]  /*0720*/  @P0 IMAD R6, R2, 0x1c00, R5 ;  /* 0x00001c0002060824 */ /* 0x000fe200078e0205 */
[----:B------:R-:W-:Y:S01]  /*0730*/  @P0 SHF.R.U32.HI R5, RZ, 0x1f, R4 ;  /* 0x0000001fff050819 */ /* 0x000fe20000011604 */
[----:B------:R-:W-:Y:S01]  /*0740*/  IMAD R8, R56, -0x21, R7 ;  /* 0xffffffdf38087824 */ /* 0x000fe200078e0207 */
[----:B------:R-:W-:Y:S01]  /*0750*/  LEA R7, R3, R10, 0x5 ;  /* 0x0000000a03077211 */ /* 0x000fe200078e28ff */
[----:B------:R-:W-:Y:S01]  /*0760*/  IMAD R18, R48, -0x21, R31 ;  /* 0xffffffdf30127824 */ /* 0x000fe200078e021f */
[----:B------:R-:W-:Y:S01]  /*0770*/  @P0 LEA.HI.SX32 R5, R4, R5, 0x1d ;  /* 0x0000000504050211 */ /* 0x000fe200078feaff */
[----:B------:R-:W-:Y:S01]  /*0780*/  IMAD R16, R50, -0x21, R35 ;  /* 0xffffffdf32107824 */ /* 0x000fe200078e0223 */
[----:B------:R-:W-:Y:S01]  /*0790*/  @P0 IADD3 R6, R6, -0xe1, RZ ;  /* 0xffffff1f06060810 */ /* 0x000fe20007ffe0ff */
[----:B------:R-:W-:Y:S01]  /*07a0*/  IMAD R4, R58, -0x21, R43 ;  /* 0xffffffdf3a047824 */ /* 0x000fe200078e022b */
[----:B------:R-:W-:Y:S01]  /*07b0*/  ISETP.GE.AND P4, PT, R13, 0x1, PT ;  /* 0x000000010d00780c */ /* 0x000fe20003f86270 */
[----:B------:R-:W-:Y:S01]  /*07c0*/  IMAD R12, R54, -0x21, R45 ;  /* 0xffffffdf360c7824 */ /* 0x000fe200078e022d */
[----:B------:R-:W-:Y:S01]  /*07d0*/  LEA.HI.SX32 R62, R34, R55, 0x1d ;  /* 0x00000037223e7211 */ /* 0x000fe200078feaff */
[----:B------:R-:W-:Y:S01]  /*07e0*/  IMAD R34, R15, -0x21, R14 ;  /* 0xffffffdf0f227824 */ /* 0x000fe200078e020e */
[----:B------:R-:W-:Y:S01]  /*07f0*/  ISETP.GE.AND P5, PT, R7, 0x1, PT ;  /* 0x000000010700780c */ /* 0x000fe20003fa6270 */
[----:B------:R-:W-:Y:S01]  /*0800*/  @P0 IMAD R6, R5, 0xe0, R6 ;  /* 0x000000e005060824 */ /* 0x000fe200078e0206 */
[----:B------:R-:W-:Y:S01]  /*0810*/  LEA R17, R3, R32, 0x5 ;  /* 0x0000002003117211 */ /* 0x000fe200078e28ff */
[----:B------:R-:W-:Y:S01]  /*0820*/  HFMA2.MMA R5, -RZ, RZ, 0, 0 ;  /* 0x00000000ff057435 */ /* 0x000fe200000001ff */
[----:B------:R-:W-:Y:S01]  /*0830*/  @P0 MOV R11, 0x4 ;  /* 0x00000004000b0802 */ /* 0x000fe20000000f00 */
[----:B------:R-:W-:Y:S01]  /*0840*/  IMAD R14, R52, -0x21, R41 ;  /* 0xffffffdf340e7824 */ /* 0x000fe200078e0229 */
[----:B------:R-:W-:-:S02]  /*0850*/  ISETP.GE.AND P6, PT, R17, 0x1, PT ;  /* 0x000000011100780c */ /* 0x000fc40003fc6270 */
[C---:B------:R-:W-:Y:S01]  /*0860*/  LEA R23, R3.reuse, R34, 0x5 ;  /* 0x0000002203177211 */ /* 0x040fe200078e28ff */
[----:B------:R-:W-:Y:S01]  /*0870*/  @P0 IMAD.WIDE R10, R6, R11, c[0x0][0x160] ;  /* 0x00005800060a0625 */ /* 0x000fe200078e020b */
[C---:B------:R-:W-:Y:S02]  /*0880*/  LEA R27, R3.reuse, R36, 0x5 ;  /* 0x00000024031b7211 */ /* 0x040fe400078e28ff */
[C---:B------:R-:W-:Y:S02]  /*0890*/  LEA R31, R3.reuse, R38, 0x5 ;  /* 0x00000026031f7211 */ /* 0x040fe400078e28ff */
[----:B------:R-:W-:Y:S01]  /*08a0*/  LEA R19, R3, R40, 0x5 ;  /* 0x0000002803137211 */ /* 0x000fe200078e28ff */
[----:B------:R0:W5:Y:S01]  /*08b0*/  @P0 LDG.E.CONSTANT R5, [R10.64] ;  /* 0x000000040a050981 */ /* 0x000162000c1e9900 */
[----:B------:R-:W-:Y:S02]  /*08c0*/  ISETP.GE.AND P1, PT, R23, 0x1, PT ;  /* 0x000000011700780c */ /* 0x000fe40003f26270 */
[----:B------:R-:W-:-:S02]  /*08d0*/  @P4 IADD3 R15, R0, 0x180, RZ ;  /* 0x00000180000f4810 */ /* 0x000fc40007ffe0ff */
[----:B------:R-:W-:Y:S01]  /*08e0*/  @P5 IADD3 R9, R0, 0x100, RZ ;  /* 0x0000010000095810 */ /* 0x000fe20007ffe0ff */
[C---:B------:R-:W-:Y:S01]  /*08f0*/  @P5 IMAD R7, R2.reuse, 0x1c00, R7 ;  /* 0x00001c0002075824 */ /* 0x040fe200078e0207 */
[----:B------:R-:W-:Y:S01]  /*0900*/  ISETP.GE.AND P2, PT, R27, 0x1, PT ;  /* 0x000000011b00780c */ /* 0x000fe20003f46270 */
[C---:B------:R-:W-:Y:S01]  /*0910*/  @P4 IMAD R13, R2.reuse, 0x1c00, R13 ;  /* 0x00001c00020d4824 */ /* 0x040fe200078e020d */
[----:B------:R-:W-:Y:S01]  /*0920*/  ISETP.GE.AND P3, PT, R31, 0x1, PT ;  /* 0x000000011f00780c */ /* 0x000fe20003f66270 */
[----:B------:R-:W-:Y:S01]  /*0930*/  @P6 IMAD R17, R2, 0x1c00, R17 ;  /* 0x00001c0002116824 */ /* 0x000fe200078e0211 */
[----:B------:R-:W-:Y:S01]  /*0940*/  ISETP.GE.AND P0, PT, R19, 0x1, PT ;  /* 0x000000011300780c */ /* 0x000fe20003f06270 */
[----:B------:R-:W-:Y:S01]  /*0950*/  @P4 IMAD.HI R15, R15, 0x3e0f83e1, RZ ;  /* 0x3e0f83e10f0f4827 */ /* 0x000fe200078e02ff */
[----:B0-----:R-:W-:-:S03]  /*0960*/  @P6 IADD3 R11, R0, 0x200, RZ ;  /* 0x00000200000b6810 */ /* 0x001fc60007ffe0ff */
[----:B------:R-:W-:Y:S01]  /*0970*/  @P5 IMAD.HI R9, R9, 0x3e0f83e1, RZ ;  /* 0x3e0f83e109095827 */ /* 0x000fe200078e02ff */
[----:B------:R-:W-:Y:S02]  /*0980*/  @P4 SHF.R.U32.HI R32, RZ, 0x1f, R15 ;  /* 0x0000001fff204819 */ /* 0x000fe4000001160f */
[C---:B------:R-:W-:Y:S01]  /*0990*/  @P1 IADD3 R21, R0.reuse, 0x280, RZ ;  /* 0x0000028000151810 */ /* 0x040fe20007ffe0ff */
[----:B------:R-:W-:Y:S01]  /*09a0*/  @P6 IMAD.HI R11, R11, 0x3e0f83e1, RZ ;  /* 0x3e0f83e10b0b6827 */ /* 0x000fe200078e02ff */
[----:B------:R-:W-:Y:S02]  /*09b0*/  @P5 SHF.R.U32.HI R20, RZ, 0x1f, R9 ;  /* 0x0000001fff145819 */ /* 0x000fe40000011609 */
[----:B------:R-:W-:Y:S01]  /*09c0*/  @P2 IADD3 R25, R0, 0x300, RZ ;  /* 0x0000030000192810 */ /* 0x000fe20007ffe0ff */
[----:B------:R-:W-:Y:S01]  /*09d0*/  IMAD R6, R60, -0x21, R49 ;  /* 0xffffffdf3c067824 */ /* 0x000fe200078e0231 */
[----:B------:R-:W-:Y:S01]  /*09e0*/  @P4 LEA.HI.SX32 R15, R15, R32, 0x1d ;  /* 0x000000200f0f4211 */ /* 0x000fe200078feaff */
[----:B------:R-:W-:Y:S01]  /*09f0*/  @P1 IMAD.HI R21, R21, 0x3e0f83e1, RZ ;  /* 0x3e0f83e115151827 */ /* 0x000fe200078e02ff */
[----:B------:R-:W-:-:S02]  /*0a00*/  @P5 LEA.HI.SX32 R9, R9, R20, 0x1d ;  /* 0x0000001409095211 */ /* 0x000fc400078feaff */
[C---:B------:R-:W-:Y:S01]  /*0a10*/  @P3 IADD3 R32, R0.reuse, 0x380, RZ ;  /* 0x0000038000203810 */ /* 0x040fe20007ffe0ff */
[----:B------:R-:W-:Y:S01]  /*0a20*/  @P2 IMAD.HI R29, R25, 0x3e0f83e1, RZ ;  /* 0x3e0f83e1191d2827 */ /* 0x000fe200078e02ff */
[----:B------:R-:W-:Y:S02]  /*0a30*/  @P6 SHF.R.U32.HI R20, RZ, 0x1f, R11 ;  /* 0x0000001fff146819 */ /* 0x000fe4000001160b */
[----:B------:R-:W-:Y:S01]  /*0a40*/  @P0 IADD3 R34, R0, 0x480, RZ ;  /* 0x0000048000220810 */ /* 0x000fe20007ffe0ff */
[----:B------:R-:W-:Y:S01]  /*0a50*/  @P3 IMAD.HI R33, R32, 0x3e0f83e1, RZ ;  /* 0x3e0f83e120213827 */ /* 0x000fe200078e02ff */
[----:B------:R-:W-:Y:S02]  /*0a60*/  @P6 LEA.HI.SX32 R11, R11, R20, 0x1d ;  /* 0x000000140b0b6211 */ /* 0x000fe400078feaff */
[----:B------:R-:W-:Y:S01]  /*0a70*/  @P1 SHF.R.U32.HI R20, RZ, 0x1f, R21 ;  /* 0x0000001fff141819 */ /* 0x000fe20000011615 */
[----:B------:R-:W-:Y:S01]  /*0a80*/  @P0 IMAD.HI R35, R34, 0x3c2e1347, RZ ;  /* 0x3c2e134722230827 */ /* 0x000fe200078e02ff */
[----:B------:R-:W-:-:S02]  /*0a90*/  @P2 SHF.R.U32.HI R32, RZ, 0x1f, R29 ;  /* 0x0000001fff202819 */ /* 0x000fc4000001161d */
[----:B------:R-:W-:Y:S02]  /*0aa0*/  @P1 LEA.HI.SX32 R25, R21, R20, 0x1d ;  /* 0x0000001415191211 */ /* 0x000fe400078feaff */
[----:B------:R-:W-:Y:S02]  /*0ab0*/  @P3 SHF.R.U32.HI R34, RZ, 0x1f, R33 ;  /* 0x0000001fff223819 */ /* 0x000fe40000011621 */
[----:B------:R-:W-:Y:S02]  /*0ac0*/  @P2 LEA.HI.SX32 R29, R29, R32, 0x1d ;  /* 0x000000201d1d2211 */ /* 0x000fe400078feaff */
[----:B------:R-:W-:Y:S02]  /*0ad0*/  @P0 SHF.R.U32.HI R36, RZ, 0x1f, R35 ;  /* 0x0000001fff240819 */ /* 0x000fe40000011623 */
[----:B------:R-:W-:Y:S02]  /*0ae0*/  @P0 IADD3 R20, R0, 0x3f, RZ ;  /* 0x0000003f00140810 */ /* 0x000fe40007ffe0ff */
[----:B------:R-:W-:Y:S01]  /*0af0*/  @P5 IADD3 R32, R7, -0xe1, RZ ;  /* 0xffffff1f07205810 */ /* 0x000fe20007ffe0ff */
[----:B------:R-:W-:Y:S01]  /*0b00*/  HFMA2.MMA R7, -RZ, RZ, 0, 0 ;  /* 0x00000000ff077435 */ /* 0x000fe200000001ff */
[----:B------:R-:W-:-:S02]  /*0b10*/  @P3 LEA.HI.SX32 R37, R33, R34, 0x1d ;  /* 0x0000002221253211 */ /* 0x000fc400078feaff */
[----:B------:R-:W-:Y:S01]  /*0b20*/  @P0 LEA.HI.SX32 R21, R35, R36, 0x18 ;  /* 0x0000002423150211 */ /* 0x000fe200078fc2ff */
[----:B------:R-:W-:Y:S01]  /*0b30*/  @P0 IMAD.HI R35, R20, 0x3c2e1347, RZ ;  /* 0x3c2e134714230827 */ /* 0x000fe200078e02ff */
[----:B------:R-:W-:-:S03]  /*0b40*/  @P5 MOV R33, 0x4 ;  /* 0x0000000400215802 */ /* 0x000fc60000000f00 */
[----:B------:R-:W-:Y:S01]  /*0b50*/  @P5 IMAD R32, R9, 0xe0, R32 ;  /* 0x000000e009205824 */ /* 0x000fe200078e0220 */
[----:B------:R-:W-:Y:S02]  /*0b60*/  @P4 IADD3 R34, R13, -0xe1, RZ ;  /* 0xffffff1f0d224810 */ /* 0x000fe40007ffe0ff */
[----:B------:R-:W-:Y:S01]  /*0b70*/  @P6 IADD3 R36, R17, -0xe1, RZ ;  /* 0xffffff1f11246810 */ /* 0x000fe20007ffe0ff */
[----:B------:R-:W-:Y:S01]  /*0b80*/  @P5 IMAD.WIDE R32, R32, R33, c[0x0][0x160] ;  /* 0x0000580020205625 */ /* 0x000fe200078e0221 */
[----:B------:R-:W-:Y:S02]  /*0b90*/  @P0 SHF.R.U32.HI R38, RZ, 0x1f, R35 ;  /* 0x0000001fff260819 */ /* 0x000fe40000011623 */
[----:B------:R-:W-:Y:S01]  /*0ba0*/  LEA R41, R3, R42, 0x5 ;  /* 0x0000002a03297211 */ /* 0x000fe200078e28ff */
[----:B------:R-:W-:Y:S01]  /*0bb0*/  @P4 IMAD R15, R15, 0xe0, R34 ;  /* 0x000000e00f0f4824 */ /* 0x000fe200078e0222 */
[----:B------:R-:W-:Y:S01]  /*0bc0*/  @P0 LEA.HI.SX32 R39, R35, R38, 0x18 ;  /* 0x0000002623270211 */ /* 0x000fe200078fc2ff */
[----:B------:R-:W-:Y:S01]  /*0bd0*/  @P6 IMAD R34, R11, 0xe0, R36 ;  /* 0x000000e00b226824 */ /* 0x000fe200078e0224 */
[----:B------:R0:W5:Y:S01]  /*0be0*/  @P5 LDG.E.CONSTANT R7, [R32.64] ;  /* 0x0000000420075981 */ /* 0x000162000c1e9900 */
[----:B------:R-:W-:Y:S01]  /*0bf0*/  HFMA2.MMA R11, -RZ, RZ, 0, 0 ;  /* 0x00000000ff0b7435 */ /* 0x000fe200000001ff */
[----:B------:R-:W-:-:S02]  /*0c00*/  ISETP.GE.AND P5, PT, R41, 0x1, PT ;  /* 0x000000012900780c */ /* 0x000fc40003fa6270 */
[----:B------:R-:W-:Y:S01]  /*0c10*/  @P6 MOV R35, 0x4 ;  /* 0x0000000400236802 */ /* 0x000fe20000000f00 */
[C---:B------:R-:W-:Y:S01]  /*0c20*/  @P2 IMAD R27, R2.reuse, 0x1c00, R27 ;  /* 0x00001c00021b2824 */ /* 0x040fe200078e021b */
[----:B------:R-:W-:Y:S01]  /*0c30*/  @P4 MOV R42, 0x4 ;  /* 0x00000004002a4802 */ /* 0x000fe20000000f00 */
[----:B------:R-:W-:Y:S02]  /*0c40*/  @P1 IMAD R23, R2, 0x1c00, R23 ;  /* 0x00001c0002171824 */ /* 0x000fe400078e0217 */
[----:B------:R-:W-:Y:S01]  /*0c50*/  @P6 IMAD.WIDE R34, R34, R35, c[0x0][0x160] ;  /* 0x0000580022226625 */ /* 0x000fe200078e0223 */
[----:B------:R-:W-:Y:S02]  /*0c60*/  @P2 IADD3 R38, R27, -0xe1, RZ ;  /* 0xffffff1f1b262810 */ /* 0x000fe40007ffe0ff */
[----:B------:R-:W-:Y:S01]  /*0c70*/  LEA R43, R3, R28, 0x5 ;  /* 0x0000001c032b7211 */ /* 0x000fe200078e28ff */
[----:B------:R-:W-:Y:S01]  /*0c80*/  @P3 IMAD R31, R2, 0x1c00, R31 ;  /* 0x00001c00021f3824 */ /* 0x000fe200078e021f */
[----:B------:R-:W-:Y:S01]  /*0c90*/  MOV R9, RZ ;  /* 0x000000ff00097202 */ /* 0x000fe20000000f00 */
[----:B0-----:R-:W-:Y:S01]  /*0ca0*/  @P4 IMAD.WIDE R32, R15, R42, c[0x0][0x160] ;  /* 0x000058000f204625 */ /* 0x001fe200078e022a */
[----:B------:R-:W-:Y:S01]  /*0cb0*/  @P1 IADD3 R36, R23, -0xe1, RZ ;  /* 0xffffff1f17241810 */ /* 0x000fe20007ffe0ff */
[----:B------:R0:W5:Y:S01]  /*0cc0*/  @P6 LDG.E.CONSTANT R11, [R34.64] ;  /* 0x00000004220b6981 */ /* 0x000162000c1e9900 */
[----:B------:R-:W-:Y:S01]  /*0cd0*/  @P3 IADD3 R40, R31, -0xe1, RZ ;  /* 0xffffff1f1f283810 */ /* 0x000fe20007ffe0ff */
[----:B------:R-:W-:Y:S01]  /*0ce0*/  @P2 IMAD R29, R29, 0xe0, R38 ;  /* 0x000000e01d1d2824 */ /* 0x000fe200078e0226 */
[----:B------:R-:W-:-:S02]  /*0cf0*/  ISETP.GE.AND P6, PT, R43, 0x1, PT ;  /* 0x000000012b00780c */ /* 0x000fc40003fc6270 */
[----:B------:R-:W-:Y:S01]  /*0d00*/  LEA R45, R3, R30, 0x5 ;  /* 0x0000001e032d7211 */ /* 0x000fe200078e28ff */
[----:B------:R-:W-:Y:S01]  /*0d10*/  @P1 IMAD R25, R25, 0xe0, R36 ;  /* 0x000000e019191824 */ /* 0x000fe200078e0224 */
[----:B------:R-:W-:Y:S01]  /*0d20*/  @P5 IADD3 R38, R0, 0xbf, RZ ;  /* 0x000000bf00265810 */ /* 0x000fe20007ffe0ff */
[----:B------:R1:W5:Y:S01]  /*0d30*/  @P4 LDG.E.CONSTANT R9, [R32.64] ;  /* 0x0000000420094981 */ /* 0x000362000c1e9900 */
[----:B------:R-:W-:Y:S01]  /*0d40*/  HFMA2.MMA R17, -RZ, RZ, 0, 0 ;  /* 0x00000000ff117435 */ /* 0x000fe200000001ff */
[----:B------:R-:W-:Y:S01]  /*0d50*/  @P3 MOV R36, 0x4 ;  /* 0x0000000400243802 */ /* 0x000fe20000000f00 */
[----:B------:R-:W-:Y:S01]  /*0d60*/  @P3 IMAD R37, R37, 0xe0, R40 ;  /* 0x000000e025253824 */ /* 0x000fe200078e0228 */
[----:B------:R-:W-:Y:S01]  /*0d70*/  ISETP.GE.AND P4, PT, R45, 0x1, PT ;  /* 0x000000012d00780c */ /* 0x000fe20003f86270 */
[----:B------:R-:W-:Y:S01]  /*0d80*/  @P5 IMAD.HI R27, R38, 0x3c2e1347, RZ ;  /* 0x3c2e1347261b5827 */ /* 0x000fe200078e02ff */
[----:B------:R-:W-:Y:S02]  /*0d90*/  @P5 IADD3 R23, R0, 0x500, RZ ;  /* 0x0000050000175810 */ /* 0x000fe40007ffe0ff */
[----:B0-----:R-:W-:Y:S01]  /*0da0*/  @P2 MOV R34, 0x4 ;  /* 0x0000000400222802 */ /* 0x001fe20000000f00 */
[----:B------:R-:W-:Y:S01]  /*0db0*/  @P3 IMAD.WIDE R36, R37, R36, c[0x0][0x160] ;  /* 0x0000580025243625 */ /* 0x000fe200078e0224 */
[----:B-1----:R-:W-:Y:S01]  /*0dc0*/  @P1 MOV R32, 0x4 ;  /* 0x0000000400201802 */ /* 0x002fe20000000f00 */
[----:B------:R-:W-:Y:S01]  /*0dd0*/  HFMA2.MMA R15, -RZ, RZ, 0, 0 ;  /* 0x00000000ff0f7435 */ /* 0x000fe200000001ff */
[----:B------:R-:W-:-:S02]  /*0de0*/  LEA R31, R3, R22, 0x5 ;  /* 0x00000016031f7211 */ /* 0x000fc400078e28ff */
[----:B------:R-:W-:Y:S01]  /*0df0*/  @P5 SHF.R.U32.HI R30, RZ, 0x1f, R27 ;  /* 0x0000001fff1e5819 */ /* 0x000fe2000001161b */
[----:B------:R-:W-:Y:S01]  /*0e00*/  @P5 IMAD.HI R23, R23, 0x3c2e1347, RZ ;  /* 0x3c2e134717175827 */ /* 0x000fe200078e02ff */
[C---:B------:R-:W-:Y:S01]  /*0e10*/  @P6 IADD3 R22, R0.reuse, 0x580, RZ ;  /* 0x0000058000166810 */ /* 0x040fe20007ffe0ff */
[----:B------:R0:W5:Y:S01]  /*0e20*/  @P3 LDG.E.CONSTANT R17, [R36.64] ;  /* 0x0000000424113981 */ /* 0x000162000c1e9900 */
[----:B------:R-:W-:Y:S01]  /*0e30*/  @P6 IADD3 R40, R0, 0x13f, RZ ;  /* 0x0000013f00286810 */ /* 0x000fe20007ffe0ff */
[----:B------:R-:W-:Y:S01]  /*0e40*/  @P1 IMAD.WIDE R32, R25, R32, c[0x0][0x160] ;  /* 0x0000580019201625 */ /* 0x000fe200078e0220 */
[----:B------:R-:W-:Y:S02]  /*0e50*/  MOV R13, RZ ;  /* 0x000000ff000d7202 */ /* 0x000fe40000000f00 */
[----:B------:R-:W-:Y:S01]  /*0e60*/  ISETP.GE.AND P3, PT, R31, 0x1, PT ;  /* 0x000000011f00780c */ /* 0x000fe20003f66270 */
[----:B------:R-:W-:Y:S01]  /*0e70*/  @P2 IMAD.WIDE R34, R29, R34, c[0x0][0x160] ;  /* 0x000058001d222625 */ /* 0x000fe200078e0222 */
[----:B------:R-:W-:Y:S01]  /*0e80*/  @P5 LEA.HI.SX32 R25, R27, R30, 0x18 ;  /* 0x0000001e1b195211 */ /* 0x000fe200078fc2ff */
[----:B------:R1:W5:Y:S01]  /*0e90*/  @P1 LDG.E.CONSTANT R15, [R32.64] ;  /* 0x00000004200f1981 */ /* 0x000362000c1e9900 */
[C---:B------:R-:W-:Y:S01]  /*0ea0*/  LEA R27, R3.reuse, R24, 0x5 ;  /* 0x00000018031b7211 */ /* 0x040fe200078e28ff */
[----:B------:R-:W-:Y:S01]  /*0eb0*/  @P6 IMAD.HI R22, R22, 0x3c2e1347, RZ ;  /* 0x3c2e134716166827 */ /* 0x000fe200078e02ff */
[----:B------:R-:W-:Y:S01]  /*0ec0*/  LEA R29, R3, R26, 0x5 ;  /* 0x0000001a031d7211 */ /* 0x000fe200078e28ff */
[----:B------:R2:W5:Y:S01]  /*0ed0*/  @P2 LDG.E.CONSTANT R13, [R34.64] ;  /* 0x00000004220d2981 */ /* 0x000562000c1e9900 */
[----:B------:R-:W-:Y:S01]  /*0ee0*/  @P4 IADD3 R26, R0, 0x600, RZ ;  /* 0x00000600001a4810 */ /* 0x000fe20007ffe0ff */
[----:B------:R-:W-:Y:S01]  /*0ef0*/  @P6 IMAD.HI R24, R40, 0x3c2e1347, RZ ;  /* 0x3c2e134728186827 */ /* 0x000fe200078e02ff */
[----:B------:R-:W-:-:S02]  /*0f00*/  @P5 SHF.R.U32.HI R28, RZ, 0x1f, R23 ;  /* 0x0000001fff1c5819 */ /* 0x000fc40000011617 */
[----:B------:R-:W-:Y:S02]  /*0f10*/  @P4 IADD3 R42, R0, 0x1bf, RZ ;  /* 0x000001bf002a4810 */ /* 0x000fe40007ffe0ff */
[----:B------:R-:W-:Y:S01]  /*0f20*/  ISETP.GE.AND P2, PT, R27, 0x1, PT ;  /* 0x000000011b00780c */ /* 0x000fe20003f46270 */
[----:B------:R-:W-:Y:S01]  /*0f30*/  @P4 IMAD.HI R26, R26, 0x3c2e1347, RZ ;  /* 0x3c2e13471a1a4827 */ /* 0x000fe200078e02ff */
[----:B------:R-:W-:Y:S02]  /*0f40*/  @P5 LEA.HI.SX32 R23, R23, R28, 0x18 ;  /* 0x0000001c17175211 */ /* 0x000fe400078fc2ff */
[----:B-1----:R-:W-:Y:S01]  /*0f50*/  @P6 SHF.R.U32.HI R33, RZ, 0x1f, R22 ;  /* 0x0000001fff216819 */ /* 0x002fe20000011616 */
[----:B------:R-:W-:Y:S01]  /*0f60*/  @P4 IMAD.HI R28, R42, 0x3c2e1347, RZ ;  /* 0x3c2e13472a1c4827 */ /* 0x000fe200078e02ff */
[----:B--2---:R-:W-:Y:S02]  /*0f70*/  @P6 SHF.R.U32.HI R35, RZ, 0x1f, R24 ;  /* 0x0000001fff236819 */ /* 0x004fe40000011618 */
[----:B------:R-:W-:-:S02]  /*0f80*/  @P6 LEA.HI.SX32 R34, R22, R33, 0x18 ;  /* 0x0000002116226211 */ /* 0x000fc400078fc2ff */
[----:B0-----:R-:W-:Y:S02]  /*0f90*/  @P6 LEA.HI.SX32 R37, R24, R35, 0x18 ;  /* 0x0000002318256211 */ /* 0x001fe400078fc2ff */
[----:B------:R-:W-:Y:S02]  /*0fa0*/  @P4 SHF.R.U32.HI R33, RZ, 0x1f, R26 ;  /* 0x0000001fff214819 */ /* 0x000fe4000001161a */
[C---:B------:R-:W-:Y:S02]  /*0fb0*/  @P3 IADD3 R24, R0.reuse, 0x680, RZ ;  /* 0x0000068000183810 */ /* 0x040fe40007ffe0ff */
[----:B------:R-:W-:Y:S02]  /*0fc0*/  @P4 SHF.R.U32.HI R35, RZ, 0x1f, R28 ;  /* 0x0000001fff234819 */ /* 0x000fe4000001161c */
[----:B------:R-:W-:Y:S02]  /*0fd0*/  @P3 IADD3 R22, R0, 0x23f, RZ ;  /* 0x0000023f00163810 */ /* 0x000fe40007ffe0ff */
[----:B------:R-:W-:Y:S01]  /*0fe0*/  @P4 LEA.HI.SX32 R36, R26, R33, 0x18 ;  /* 0x000000211a244211 */ /* 0x000fe200078fc2ff */
[----:B------:R-:W-:Y:S01]  /*0ff0*/  @P3 IMAD.HI R26, R24, 0x3c2e1347, RZ ;  /* 0x3c2e1347181a3827 */ /* 0x000fe200078e02ff */
[----:B------:R-:W-:-:S02]  /*1000*/  @P4 LEA.HI.SX32 R47, R28, R35, 0x18 ;  /* 0x000000231c2f4211 */ /* 0x000fc400078fc2ff */
[----:B------:R-:W-:Y:S01]  /*1010*/  @P2 IADD3 R24, R0, 0x2bf, RZ ;  /* 0x000002bf00182810 */ /* 0x000fe20007ffe0ff */
[----:B------:R-:W-:Y:S01]  /*1020*/  @P3 IMAD.HI R28, R22, 0x3c2e1347, RZ ;  /* 0x3c2e1347161c3827 */ /* 0x000fe200078e02ff */
[----:B------:R-:W-:Y:S02]  /*1030*/  ISETP.GE.AND P1, PT, R29, 0x1, PT ;  /* 0x000000011d00780c */ /* 0x000fe40003f26270 */
[----:B------:R-:W-:Y:S01]  /*1040*/  @P3 SHF.R.U32.HI R33, RZ, 0x1f, R26 ;  /* 0x0000001fff213819 */ /* 0x000fe2000001161a */
[----:B------:R-:W-:Y:S01]  /*1050*/  @P5 IMAD R41, R2, 0x1c00, R41 ;  /* 0x00001c0002295824 */ /* 0x000fe200078e0229 */
[----:B------:R-:W-:Y:S01]  /*1060*/  @P3 SHF.R.U32.HI R35, RZ, 0x1f, R28 ;  /* 0x0000001fff233819 */ /* 0x000fe2000001161c */
[----:B------:R-:W-:Y:S01]  /*1070*/  @P2 IMAD.HI R32, R24, 0x3c2e1347, RZ ;  /* 0x3c2e134718202827 */ /* 0x000fe200078e02ff */
[----:B------:R-:W-:-:S03]  /*1080*/  @P3 LEA.HI.SX32 R26, R26, R33, 0x18 ;  /* 0x000000211a1a3211 */ /* 0x000fc600078fc2ff */
[----:B------:R-:W-:Y:S01]  /*1090*/  @P0 IMAD R39, R39, -0x441, R20 ;  /* 0xfffffbbf27270824 */ /* 0x000fe200078e0214 */
[----:B------:R-:W-:Y:S01]  /*10a0*/  @P3 LEA.HI.SX32 R33, R28, R35, 0x18 ;  /* 0x000000231c213211 */ /* 0x000fe200078fc2ff */
[----:B------:R-:W-:Y:S01]  /*10b0*/  @P0 IMAD R19, R2, 0x1c00, R19 ;  /* 0x00001c0002130824 */ /* 0x000fe200078e0213 */
[----:B------:R-:W-:Y:S01]  /*10c0*/  @P5 IADD3 R20, R41, -0xe1, RZ ;  /* 0xffffff1f29145810 */ /* 0x000fe20007ffe0ff */
[----:B------:R-:W-:Y:S01]  /*10d0*/  @P0 IMAD.HI R39, R39, 0x3e0f83e1, RZ ;  /* 0x3e0f83e127270827 */ /* 0x000fe200078e02ff */
[----:B------:R-:W-:-:S03]  /*10e0*/  @P2 SHF.R.U32.HI R35, RZ, 0x1f, R32 ;  /* 0x0000001fff232819 */ /* 0x000fc60000011620 */
[----:B------:R-:W-:Y:S01]  /*10f0*/  @P6 IMAD R43, R2, 0x1c00, R43 ;  /* 0x00001c00022b6824 */ /* 0x000fe200078e022b */
[----:B------:R-:W-:Y:S01]  /*1100*/  @P2 IADD3 R30, R0, 0x700, RZ ;  /* 0x00000700001e2810 */ /* 0x000fe20007ffe0ff */
[----:B------:R-:W-:Y:S01]  /*1110*/  @P6 IMAD R37, R37, -0x441, R40 ;  /* 0xfffffbbf25256824 */ /* 0x000fe200078e0228 */
[----:B------:R-:W-:Y:S01]  /*1120*/  @P2 LEA.HI.SX32 R35, R32, R35, 0x18 ;  /* 0x0000002320232211 */ /* 0x000fe200078fc2ff */
[----:B------:R-:W-:Y:S01]  /*1130*/  @P5 IMAD R23, R23, 0xc400, R20 ;  /* 0x0000c40017175824 */ /* 0x000fe200078e0214 */
[----:B------:R-:W-:Y:S01]  /*1140*/  @P1 IADD3 R44, R0, 0x780, RZ ;  /* 0x00000780002c1810 */ /* 0x000fe20007ffe0ff */
[----:B------:R-:W-:Y:S01]  /*1150*/  @P5 IMAD R25, R25, -0x441, R38 ;  /* 0xfffffbbf19195824 */ /* 0x000fe200078e0226 */
[----:B------:R-:W-:Y:S02]  /*1160*/  @P0 IADD3 R32, R19, -0xe1, RZ ;  /* 0xffffff1f13200810 */ /* 0x000fe40007ffe0ff */
[----:B------:R-:W-:Y:S01]  /*1170*/  @P0 SHF.R.U32.HI R20, RZ, 0x1f, R39 ;  /* 0x0000001fff140819 */ /* 0x000fe20000011627 */
[----:B------:R-:W-:Y:S01]  /*1180*/  @P6 IMAD.HI R37, R37, 0x3e0f83e1, RZ ;  /* 0x3e0f83e125256827 */ /* 0x000fe200078e02ff */
[----:B------:R-:W-:-:S02]  /*1190*/  @P6 IADD3 R43, R43, -0xe1, RZ ;  /* 0xffffff1f2b2b6810 */ /* 0x000fc40007ffe0ff */
[----:B------:R-:W-:Y:S01]  /*11a0*/  @P0 LEA.HI.SX32 R20, R39, R20, 0x1d ;  /* 0x0000001427140211 */ /* 0x000fe200078feaff */
[----:B------:R-:W-:-:S04]  /*11b0*/  @P2 IMAD.HI R30, R30, 0x3c2e1347, RZ ;  /* 0x3c2e13471e1e2827 */ /* 0x000fc800078e02ff */
[----:B------:R-:W-:Y:S01]  /*11c0*/  @P5 IMAD.HI R25, R25, 0x3e0f83e1, RZ ;  /* 0x3e0f83e119195827 */ /* 0x000fe200078e02ff */
[----:B------:R-:W-:-:S03]  /*11d0*/  @P0 MOV R39, 0x4 ;  /* 0x0000000400270802 */ /* 0x000fc60000000f00 */
[----:B------:R-:W-:Y:S01]  /*11e0*/  @P1 IMAD.HI R44, R44, 0x3c2e1347, RZ ;  /* 0x3c2e13472c2c1827 */ /* 0x000fe200078e02ff */
[----:B------:R-:W-:-:S03]  /*11f0*/  HFMA2.MMA R19, -RZ, RZ, 0, 0 ;  /* 0x00000000ff137435 */ /* 0x000fc600000001ff */
[----:B------:R-:W-:Y:S02]  /*1200*/  @P0 IMAD R21, R21, 0xc400, R32 ;  /* 0x0000c40015150824 */ /* 0x000fe400078e0220 */
[----:B------:R-:W-:Y:S01]  /*1210*/  @P6 IMAD R43, R34, 0xc400, R43 ;  /* 0x0000c400222b6824 */ /* 0x000fe200078e022b */
[----:B------:R-:W-:Y:S01]  /*1220*/  @P6 SHF.R.U32.HI R34, RZ, 0x1f, R37 ;  /* 0x0000001fff226819 */ /* 0x000fe20000011625 */
[----:B------:R-:W-:Y:S01]  /*1230*/  @P0 IMAD R20, R20, 0xe0, R21 ;  /* 0x000000e014140824 */ /* 0x000fe200078e0215 */
[----:B------:R-:W-:Y:S01]  /*1240*/  @P2 SHF.R.U32.HI R49, RZ, 0x1f, R30 ;  /* 0x0000001fff312819 */ /* 0x000fe2000001161e */
[----:B------:R-:W-:Y:S01]  /*1250*/  @P4 IMAD R47, R47, -0x441, R42 ;  /* 0xfffffbbf2f2f4824 */ /* 0x000fe200078e022a */
[----:B------:R-:W-:Y:S02]  /*1260*/  @P5 SHF.R.U32.HI R32, RZ, 0x1f, R25 ;  /* 0x0000001fff205819 */ /* 0x000fe40000011619 */
[----:B------:R-:W-:Y:S01]  /*1270*/  @P1 SHF.R.U32.HI R51, RZ, 0x1f, R44 ;  /* 0x0000001fff331819 */ /* 0x000fe2000001162c */
[----:B------:R-:W-:Y:S01]  /*1280*/  @P4 IMAD R45, R2, 0x1c00, R45 ;  /* 0x00001c00022d4824 */ /* 0x000fe200078e022d */
[----:B------:R-:W-:Y:S01]  /*1290*/  @P6 LEA.HI.SX32 R34, R37, R34, 0x1d ;  /* 0x0000002225226211 */ /* 0x000fe200078feaff */
[----:B------:R-:W-:Y:S01]  /*12a0*/  @P0 IMAD.WIDE R38, R20, R39, c[0x0][0x160] ;  /* 0x0000580014260625 */ /* 0x000fe200078e0227 */
[----:B------:R-:W-:-:S02]  /*12b0*/  @P2 LEA.HI.SX32 R28, R30, R49, 0x18 ;  /* 0x000000311e1c2211 */ /* 0x000fc400078fc2ff */
[----:B------:R-:W-:Y:S01]  /*12c0*/  @P5 LEA.HI.SX32 R32, R25, R32, 0x1d ;  /* 0x0000002019205211 */ /* 0x000fe200078feaff */
[----:B------:R-:W-:Y:S01]  /*12d0*/  @P4 IMAD.HI R47, R47, 0x3e0f83e1, RZ ;  /* 0x3e0f83e12f2f4827 */ /* 0x000fe200078e02ff */
[----:B------:R-:W-:Y:S01]  /*12e0*/  @P1 LEA.HI.SX32 R30, R44, R51, 0x18 ;  /* 0x000000332c1e1211 */ /* 0x000fe200078fc2ff */
[----:B------:R-:W-:Y:S01]  /*12f0*/  HFMA2.MMA R21, -RZ, RZ, 0, 0 ;  /* 0x00000000ff157435 */ /* 0x000fe200000001ff */
[----:B------:R-:W-:Y:S01]  /*1300*/  LEA R51, R3, R18, 0x5 ;  /* 0x0000001203337211 */ /* 0x000fe200078e28ff */
[----:B------:R-:W-:Y:S01]  /*1310*/  @P6 IMAD R34, R34, 0xe0, R43 ;  /* 0x000000e022226824 */ /* 0x000fe200078e022b */
[----:B------:R-:W-:Y:S01]  /*1320*/  @P4 IADD3 R45, R45, -0xe1, RZ ;  /* 0xffffff1f2d2d4810 */ /* 0x000fe20007ffe0ff */
[----:B------:R-:W-:Y:S01]  /*1330*/  @P5 IMAD R32, R32, 0xe0, R23 ;  /* 0x000000e020205824 */ /* 0x000fe200078e0217 */
[----:B------:R-:W-:Y:S01]  /*1340*/  @P5 MOV R43, 0x4 ;  /* 0x00000004002b5802 */ /* 0x000fe20000000f00 */
[----:B------:R0:W5:Y:S01]  /*1350*/  @P0 LDG.E.CONSTANT R19, [R38.64] ;  /* 0x0000000426130981 */ /* 0x000162000c1e9900 */
[----:B------:R-:W-:-:S02]  /*1360*/  @P4 SHF.R.U32.HI R40, RZ, 0x1f, R47 ;  /* 0x0000001fff284819 */ /* 0x000fc4000001162f */
[----:B------:R-:W-:Y:S01]  /*1370*/  ISETP.GE.AND P0, PT, R51, 0x1, PT ;  /* 0x000000013300780c */ /* 0x000fe20003f06270 */
[----:B------:R-:W-:Y:S01]  /*1380*/  @P4 IMAD R25, R36, 0xc400, R45 ;  /* 0x0000c40024194824 */ /* 0x000fe200078e022d */
[----:B------:R-:W-:Y:S01]  /*1390*/  @P4 LEA.HI.SX32 R40, R47, R40, 0x1d ;  /* 0x000000282f284211 */ /* 0x000fe200078feaff */
[----:B------:R-:W-:Y:S01]  /*13a0*/  @P5 IMAD.WIDE R42, R32, R43, c[0x0][0x160] ;  /* 0x00005800202a5625 */ /* 0x000fe200078e022b */
[----:B------:R-:W-:Y:S02]  /*13b0*/  @P6 MOV R45, 0x4 ;  /* 0x00000004002d6802 */ /* 0x000fe40000000f00 */
[----:B------:R-:W-:Y:S01]  /*13c0*/  LEA R37, R3, R16, 0x5 ;  /* 0x0000001003257211 */ /* 0x000fe200078e28ff */
[----:B------:R-:W-:Y:S01]  /*13d0*/  @P4 IMAD R40, R40, 0xe0, R25 ;  /* 0x000000e028284824 */ /* 0x000fe200078e0219 */
[----:B------:R-:W-:Y:S01]  /*13e0*/  MOV R23, RZ ;  /* 0x000000ff00177202 */ /* 0x000fe20000000f00 */
[----:B------:R1:W5:Y:S01]  /*13f0*/  @P5 LDG.E.CONSTANT R21, [R42.64] ;  /* 0x000000042a155981 */ /* 0x000362000c1e9900 */
[----:B------:R-:W-:Y:S01]  /*1400*/  @P1 IADD3 R32, R0, 0x33f, RZ ;  /* 0x0000033f00201810 */ /* 0x000fe20007ffe0ff */
[----:B------:R-:W-:Y:S01]  /*1410*/  @P6 IMAD.WIDE R44, R34, R45, c[0x0][0x160] ;  /* 0x00005800222c6625 */ /* 0x000fe200078e022d */
[----:B------:R-:W-:Y:S01]  /*1420*/  ISETP.GE.AND P5, PT, R37, 0x1, PT ;  /* 0x000000012500780c */ /* 0x000fe20003fa6270 */
[----:B------:R-:W-:Y:S01]  /*1430*/  HFMA2.MMA R25, -RZ, RZ, 0, 0 ;  /* 0x00000000ff197435 */ /* 0x000fe200000001ff */
[----:B------:R-:W-:-:S02]  /*1440*/  @P4 MOV R47, 0x4 ;  /* 0x00000004002f4802 */ /* 0x000fc40000000f00 */
[----:B------:R-:W-:Y:S01]  /*1450*/  LEA R41, R3, R14, 0x5 ;  /* 0x0000000e03297211 */ /* 0x000fe200078e28ff */
[----:B------:R-:W-:Y:S01]  /*1460*/  @P1 IMAD.HI R14, R32, 0x3c2e1347, RZ ;  /* 0x3c2e1347200e1827 */ /* 0x000fe200078e02ff */
[----:B------:R-:W-:Y:S01]  /*1470*/  @P0 IADD3 R16, R0, 0x800, RZ ;  /* 0x0000080000100810 */ /* 0x000fe20007ffe0ff */
[----:B------:R2:W5:Y:S01]  /*1480*/  @P6 LDG.E.CONSTANT R23, [R44.64] ;  /* 0x000000042c176981 */ /* 0x000562000c1e9900 */
[----:B------:R-:W-:Y:S01]  /*1490*/  ISETP.GE.AND P6, PT, R41, 0x1, PT ;  /* 0x000000012900780c */ /* 0x000fe20003fc6270 */
[----:B------:R-:W-:Y:S01]  /*14a0*/  @P4 IMAD.WIDE R46, R40, R47, c[0x0][0x160] ;  /* 0x00005800282e4625 */ /* 0x000fe200078e022f */
[----:B0-----:R-:W-:Y:S02]  /*14b0*/  LEA R39, R3, R12, 0x5 ;  /* 0x0000000c03277211 */ /* 0x001fe400078e28ff */
[----:B------:R-:W-:Y:S01]  /*14c0*/  @P1 SHF.R.U32.HI R49, RZ, 0x1f, R14 ;  /* 0x0000001fff311819 */ /* 0x000fe2000001160e */
[----:B------:R-:W-:Y:S01]  /*14d0*/  @P0 IMAD.HI R16, R16, 0x3c2e1347, RZ ;  /* 0x3c2e134710100827 */ /* 0x000fe200078e02ff */
[----:B------:R-:W-:Y:S01]  /*14e0*/  @P0 IADD3 R36, R0, 0x3bf, RZ ;  /* 0x000003bf00240810 */ /* 0x000fe20007ffe0ff */
[----:B------:R0:W5:Y:S01]  /*14f0*/  @P4 LDG.E.CONSTANT R25, [R46.64] ;  /* 0x000000042e194981 */ /* 0x000162000c1e9900 */
[----:B------:R-:W-:-:S02]  /*1500*/  ISETP.GE.AND P4, PT, R39, 0x1, PT ;  /* 0x000000012700780c */ /* 0x000fc40003f86270 */
[----:B------:R-:W-:Y:S01]  /*1510*/  @P1 LEA.HI.SX32 R49, R14, R49, 0x18 ;  /* 0x000000310e311211 */ /* 0x000fe200078fc2ff */
[----:B------:R-:W-:Y:S01]  /*1520*/  @P0 IMAD.HI R14, R36, 0x3c2e1347, RZ ;  /* 0x3c2e1347240e0827 */ /* 0x000fe200078e02ff */
[C---:B------:R-:W-:Y:S02]  /*1530*/  @P5 IADD3 R18, R0.reuse, 0x900, RZ ;  /* 0x0000090000125810 */ /* 0x040fe40007ffe0ff */
[----:B-1----:R-:W-:Y:S02]  /*1540*/  @P0 SHF.R.U32.HI R43, RZ, 0x1f, R16 ;  /* 0x0000001fff2b0819 */ /* 0x002fe40000011610 */
[----:B------:R-:W-:Y:S01]  /*1550*/  @P5 IADD3 R12, R0, 0x7e, RZ ;  /* 0x0000007e000c5810 */ /* 0x000fe20007ffe0ff */
[----:B------:R-:W-:Y:S01]  /*1560*/  @P5 IMAD.HI R18, R18, 0x3c2e1347, RZ ;  /* 0x3c2e134712125827 */ /* 0x000fe200078e02ff */
[----:B------:R-:W-:Y:S02]  /*1570*/  @P0 LEA.HI.SX32 R34, R16, R43, 0x18 ;  /* 0x0000002b10220211 */ /* 0x000fe400078fc2ff */
[----:B------:R-:W-:Y:S01]  /*1580*/  @P6 IADD3 R20, R0, 0x980, RZ ;  /* 0x0000098000146810 */ /* 0x000fe20007ffe0ff */
[----:B------:R-:W-:Y:S01]  /*1590*/  @P5 IMAD.HI R16, R12, 0x3c2e1347, RZ ;  /* 0x3c2e13470c105827 */ /* 0x000fe200078e02ff */
[----:B--2---:R-:W-:-:S02]  /*15a0*/  @P0 SHF.R.U32.HI R45, RZ, 0x1f, R14 ;  /* 0x0000001fff2d0819 */ /* 0x004fc4000001160e */
[----:B------:R-:W-:Y:S01]  /*15b0*/  @P5 SHF.R.U32.HI R43, RZ, 0x1f, R18 ;  /* 0x0000001fff2b5819 */ /* 0x000fe20000011612 */
[----:B------:R-:W-:Y:S01]  /*15c0*/  IMAD R10, R62, -0x21, R53 ;  /* 0xffffffdf3e0a7824 */ /* 0x000fe200078e0235 */
[----:B------:R-:W-:Y:S01]  /*15d0*/  @P0 LEA.HI.SX32 R53, R14, R45, 0x18 ;  /* 0x0000002d0e350211 */ /* 0x000fe200078fc2ff */
[----:B------:R-:W-:Y:S01]  /*15e0*/  @P6 IMAD.HI R20, R20, 0x3c2e1347, RZ ;  /* 0x3c2e134714146827 */ /* 0x000fe200078e02ff */
[C---:B------:R-:W-:Y:S02]  /*15f0*/  @P6 IADD3 R14, R0.reuse, 0xfe, RZ ;  /* 0x000000fe000e6810 */ /* 0x040fe40007ffe0ff */
[----:B------:R-:W-:Y:S01]  /*1600*/  @P5 SHF.R.U32.HI R45, RZ, 0x1f, R16 ;  /* 0x0000001fff2d5819 */ /* 0x000fe20000011610 */
[----:B------:R-:W-:Y:S01]  /*1610*/  @P3 IMAD R33, R33, -0x441, R22 ;  /* 0xfffffbbf21213824 */ /* 0x000fe200078e0216 */
[----:B------:R-:W-:Y:S02]  /*1620*/  @P4 IADD3 R38, R0, 0xa00, RZ ;  /* 0x00000a0000264810 */ /* 0x000fe40007ffe0ff */
[----:B------:R-:W-:Y:S01]  /*1630*/  @P5 LEA.HI.SX32 R18, R18, R43, 0x18 ;  /* 0x0000002b12125211 */ /* 0x000fe200078fc2ff */
[----:B------:R-:W-:Y:S01]  /*1640*/  @P3 IMAD R31, R2, 0x1c00, R31 ;  /* 0x00001c00021f3824 */ /* 0x000fe200078e021f */
[----:B------:R-:W-:Y:S01]  /*1650*/  @P5 LEA.HI.SX32 R43, R16, R45, 0x18 ;  /* 0x0000002d102b5211 */ /* 0x000fe200078fc2ff */
[----:B------:R-:W-:Y:S01]  /*1660*/  @P6 IMAD.HI R45, R14, 0x3c2e1347, RZ ;  /* 0x3c2e13470e2d6827 */ /* 0x000fe200078e02ff */
[----:B0-----:R-:W-:-:S03]  /*1670*/  @P6 SHF.R.U32.HI R47, RZ, 0x1f, R20 ;  /* 0x0000001fff2f6819 */ /* 0x001fc60000011614 */
[----:B------:R-:W-:Y:S01]  /*1680*/  @P3 IMAD.HI R33, R33, 0x3e0f83e1, RZ ;  /* 0x3e0f83e121213827 */ /* 0x000fe200078e02ff */
[----:B------:R-:W-:-:S03]  /*1690*/  @P6 LEA.HI.SX32 R16, R20, R47, 0x18 ;  /* 0x0000002f14106211 */ /* 0x000fc600078fc2ff */
[----:B------:R-:W-:Y:S01]  /*16a0*/  @P4 IMAD.HI R38, R38, 0x3c2e1347, RZ ;  /* 0x3c2e134726264827 */ /* 0x000fe200078e02ff */
[----:B------:R-:W-:-:S03]  /*16b0*/  @P6 SHF.R.U32.HI R20, RZ, 0x1f, R45 ;  /* 0x0000001fff146819 */ /* 0x000fc6000001162d */
[C---:B------:R-:W-:Y:S01]  /*16c0*/  @P2 IMAD R27, R2.reuse, 0x1c00, R27 ;  /* 0x00001c00021b2824 */ /* 0x040fe200078e021b */
[----:B------:R-:W-:Y:S01]  /*16d0*/  @P3 IADD3 R31, R31, -0xe1, RZ ;  /* 0xffffff1f1f1f3810 */ /* 0x000fe20007ffe0ff */
[----:B------:R-:W-:Y:S01]  /*16e0*/  @P2 IMAD R35, R35, -0x441, R24 ;  /* 0xfffffbbf23232824 */ /* 0x000fe200078e0218 */
[----:B------:R-:W-:Y:S01]  /*16f0*/  @P3 SHF.R.U32.HI R22, RZ, 0x1f, R33 ;  /* 0x0000001fff163819 */ /* 0x000fe20000011621 */
[----:B------:R-:W-:Y:S01]  /*1700*/  @P1 IMAD R29, R2, 0x1c00, R29 ;  /* 0x00001c00021d1824 */ /* 0x000fe200078e021d */
[----:B------:R-:W-:Y:S01]  /*1710*/  @P4 SHF.R.U32.HI R47, RZ, 0x1f, R38 ;  /* 0x0000001fff2f4819 */ /* 0x000fe20000011626 */
[----:B------:R-:W-:Y:S01]  /*1720*/  @P0 IMAD R53, R53, -0x441, R36 ;  /* 0xfffffbbf35350824 */ /* 0x000fe200078e0224 */
[----:B------:R-:W-:Y:S01]  /*1730*/  @P2 IADD3 R27, R27, -0xe1, RZ ;  /* 0xffffff1f1b1b2810 */ /* 0x000fe20007ffe0ff */
[----:B------:R-:W-:Y:S01]  /*1740*/  @P2 IMAD.HI R35, R35, 0x3e0f83e1, RZ ;  /* 0x3e0f83e123232827 */ /* 0x000fe200078e02ff */
[----:B------:R-:W-:Y:S02]  /*1750*/  @P6 LEA.HI.SX32 R45, R45, R20, 0x18 ;  /* 0x000000142d2d6211 */ /* 0x000fe400078fc2ff */
[----:B------:R-:W-:Y:S01]  /*1760*/  @P3 LEA.HI.SX32 R22, R33, R22, 0x1d ;  /* 0x0000001621163211 */ /* 0x000fe200078feaff */
[----:B------:R-:W-:Y:S01]  /*1770*/  @P3 IMAD R31, R26, 0xc400, R31 ;  /* 0x0000c4001a1f3824 */ /* 0x000fe200078e021f */
[----:B------:R-:W-:Y:S01]  /*1780*/  @P4 LEA.HI.SX32 R20, R38, R47, 0x18 ;  /* 0x0000002f26144211 */ /* 0x000fe200078fc2ff */
[----:B------:R-:W-:Y:S01]  /*1790*/  @P0 IMAD.HI R53, R53, 0x3e0f83e1, RZ ;  /* 0x3e0f83e135350827 */ /* 0x000fe200078e02ff */
[----:B------:R-:W-:-:S02]  /*17a0*/  @P1 IADD3 R47, R29, -0xe1, RZ ;  /* 0xffffff1f1d2f1810 */ /* 0x000fc40007ffe0ff */
[----:B------:R-:W-:Y:S01]  /*17b0*/  @P2 SHF.R.U32.HI R24, RZ, 0x1f, R35 ;  /* 0x0000001fff182819 */ /* 0x000fe20000011623 */
[----:B------:R-:W-:Y:S01]  /*17c0*/  @P2 IMAD R29, R28, 0xc400, R27 ;  /* 0x0000c4001c1d2824 */ /* 0x000fe200078e021b */
[----:B------:R-:W-:Y:S01]  /*17d0*/  @P3 MOV R33, 0x4 ;  /* 0x0000000400213802 */ /* 0x000fe20000000f00 */
[----:B------:R-:W-:Y:S01]  /*17e0*/  HFMA2.MMA R27, -RZ, RZ, 0, 0 ;  /* 0x00000000ff1b7435 */ /* 0x000fe200000001ff */
[----:B------:R-:W-:Y:S01]  /*17f0*/  @P3 IMAD R22, R22, 0xe0, R31 ;  /* 0x000000e016163824 */ /* 0x000fe200078e021f */
[----:B------:R-:W-:Y:S01]  /*1800*/  @P0 SHF.R.U32.HI R28, RZ, 0x1f, R53 ;  /* 0x0000001fff1c0819 */ /* 0x000fe20000011635 */
[----:B------:R-:W-:Y:S01]  /*1810*/  @P0 IMAD R51, R2, 0x1c00, R51 ;  /* 0x00001c0002330824 */ /* 0x000fe200078e0233 */
[----:B------:R-:W-:Y:S01]  /*1820*/  @P2 LEA.HI.SX32 R24, R35, R24, 0x1d ;  /* 0x0000001823182211 */ /* 0x000fe200078feaff */
[----:B------:R-:W-:Y:S01]  /*1830*/  @P1 IMAD R49, R49, -0x441, R32 ;  /* 0xfffffbbf31311824 */ /* 0x000fe200078e0220 */
[----:B------:R-:W-:Y:S01]  /*1840*/  @P0 LEA.HI.SX32 R28, R53, R28, 0x1d ;  /* 0x0000001c351c0211 */ /* 0x000fe200078feaff */
[----:B------:R-:W-:Y:S01]  /*1850*/  @P3 IMAD.WIDE R32, R22, R33, c[0x0][0x160] ;  /* 0x0000580016203625 */ /* 0x000fe200078e0221 */
[----:B------:R-:W-:-:S02]  /*1860*/  LEA R53, R3, R8, 0x5 ;  /* 0x0000000803357211 */ /* 0x000fc400078e28ff */
[----:B------:R-:W-:Y:S01]  /*1870*/  @P0 IADD3 R51, R51, -0xe1, RZ ;  /* 0xffffff1f33330810 */ /* 0x000fe20007ffe0ff */
[----:B------:R-:W-:Y:S01]  /*1880*/  @P2 IMAD R24, R24, 0xe0, R29 ;  /* 0x000000e018182824 */ /* 0x000fe200078e021d */
[----:B------:R-:W-:Y:S01]  /*1890*/  @P2 MOV R35, 0x4 ;  /* 0x0000000400232802 */ /* 0x000fe20000000f00 */
[----:B------:R-:W-:Y:S01]  /*18a0*/  @P1 IMAD.HI R49, R49, 0x3e0f83e1, RZ ;  /* 0x3e0f83e131311827 */ /* 0x000fe200078e02ff */
[----:B------:R0:W5:Y:S01]  /*18b0*/  @P3 LDG.E.CONSTANT R27, [R32.64] ;  /* 0x00000004201b3981 */ /* 0x000162000c1e9900 */
[----:B------:R-:W-:Y:S01]  /*18c0*/  HFMA2.MMA R29, -RZ, RZ, 0, 0 ;  /* 0x00000000ff1d7435 */ /* 0x000fe200000001ff */
[----:B------:R-:W-:Y:S01]  /*18d0*/  ISETP.GE.AND P3, PT, R53, 0x1, PT ;  /* 0x000000013500780c */ /* 0x000fe20003f66270 */
[----:B------:R-:W-:Y:S01]  /*18e0*/  @P0 IMAD R51, R34, 0xc400, R51 ;  /* 0x0000c40022330824 */ /* 0x000fe200078e0233 */
[----:B------:R-:W-:Y:S01]  /*18f0*/  @P1 SHF.R.U32.HI R26, RZ, 0x1f, R49 ;  /* 0x0000001fff1a1819 */ /* 0x000fe20000011631 */
[----:B------:R-:W-:Y:S01]  /*1900*/  @P2 IMAD.WIDE R34, R24, R35, c[0x0][0x160] ;  /* 0x0000580018222625 */ /* 0x000fe200078e0223 */
[----:B------:R-:W-:-:S02]  /*1910*/  LEA R55, R3, R4, 0x5 ;  /* 0x0000000403377211 */ /* 0x000fc400078e28ff */
[----:B------:R-:W-:Y:S01]  /*1920*/  @P1 LEA.HI.SX32 R26, R49, R26, 0x1d ;  /* 0x0000001a311a1211 */ /* 0x000fe200078feaff */
[----:B------:R-:W-:Y:S01]  /*1930*/  @P0 IMAD R28, R28, 0xe0, R51 ;  /* 0x000000e01c1c0824 */ /* 0x000fe200078e0233 */
[----:B------:R-:W-:Y:S01]  /*1940*/  @P0 MOV R51, 0x4 ;  /* 0x0000000400330802 */ /* 0x000fe20000000f00 */
[----:B------:R-:W-:Y:S01]  /*1950*/  @P1 IMAD R47, R30, 0xc400, R47 ;  /* 0x0000c4001e2f1824 */ /* 0x000fe200078e022f */
[----:B------:R1:W5:Y:S01]  /*1960*/  @P2 LDG.E.CONSTANT R29, [R34.64] ;  /* 0x00000004221d2981 */ /* 0x000362000c1e9900 */
[----:B0-----:R-:W-:Y:S01]  /*1970*/  HFMA2.MMA R33, -RZ, RZ, 0, 0 ;  /* 0x00000000ff217435 */ /* 0x001fe200000001ff */
[----:B------:R-:W-:Y:S01]  /*1980*/  ISETP.GE.AND P2, PT, R55, 0x1, PT ;  /* 0x000000013700780c */ /* 0x000fe20003f46270 */
[----:B------:R-:W-:Y:S01]  /*1990*/  HFMA2.MMA R31, -RZ, RZ, 0, 0 ;  /* 0x00000000ff1f7435 */ /* 0x000fe200000001ff */
[----:B------:R-:W-:Y:S01]  /*19a0*/  @P1 MOV R46, 0x4 ;  /* 0x00000004002e1802 */ /* 0x000fe20000000f00 */
[----:B------:R-:W-:Y:S01]  /*19b0*/  @P1 IMAD R47, R26, 0xe0, R47 ;  /* 0x000000e01a2f1824 */ /* 0x000fe200078e022f */
[----:B------:R-:W-:-:S02]  /*19c0*/  @P3 IADD3 R4, R0, 0xa80, RZ ;  /* 0x00000a8000043810 */ /* 0x000fc40007ffe0ff */
[----:B------:R-:W-:Y:S01]  /*19d0*/  LEA R65, R3, R10, 0x5 ;  /* 0x0000000a03417211 */ /* 0x000fe200078e28ff */
[----:B-1----:R-:W-:Y:S01]  /*19e0*/  @P0 IMAD.WIDE R34, R28, R51, c[0x0][0x160] ;  /* 0x000058001c220625 */ /* 0x002fe200078e0233 */
[----:B------:R-:W-:-:S03]  /*19f0*/  @P4 IADD3 R22, R0, 0x17e, RZ ;  /* 0x0000017e00164810 */ /* 0x000fc60007ffe0ff */
[----:B------:R-:W-:Y:S01]  /*1a00*/  @P1 IMAD.WIDE R46, R47, R46, c[0x0][0x160] ;  /* 0x000058002f2e1625 */ /* 0x000fe200078e022e */
[----:B------:R0:W5:Y:S01]  /*1a10*/  @P0 LDG.E.CONSTANT R33, [R34.64] ;  /* 0x0000000422210981 */ /* 0x000162000c1e9900 */
[----:B------:R-:W-:Y:S02]  /*1a20*/  ISETP.GE.AND P0, PT, R65, 0x1, PT ;  /* 0x000000014100780c */ /* 0x000fe40003f06270 */
[----:B------:R-:W-:Y:S01]  /*1a30*/  @P3 IMAD.HI R4, R4, 0x3c2e1347, RZ ;  /* 0x3c2e134704043827 */ /* 0x000fe200078e02ff */
[----:B------:R-:W-:Y:S01]  /*1a40*/  LEA R59, R3, R6, 0x5 ;  /* 0x00000006033b7211 */ /* 0x000fe200078e28ff */
[----:B------:R1:W5:Y:S01]  /*1a50*/  @P1 LDG.E.CONSTANT R31, [R46.64] ;  /* 0x000000042e1f1981 */ /* 0x000362000c1e9900 */
[----:B------:R-:W-:Y:S01]  /*1a60*/  @P2 IADD3 R24, R0, 0x27e, RZ ;  /* 0x0000027e00182810 */ /* 0x000fe20007ffe0ff */
[----:B------:R-:W-:Y:S01]  /*1a70*/  @P4 IMAD.HI R8, R22, 0x3c2e1347, RZ ;  /* 0x3c2e134716084827 */ /* 0x000fe200078e02ff */
[----:B------:R-:W-:Y:S02]  /*1a80*/  ISETP.GE.AND P1, PT, R59, 0x1, PT ;  /* 0x000000013b00780c */ /* 0x000fe40003f26270 */
[----:B------:R-:W-:-:S02]  /*1a90*/  @P2 IADD3 R10, R0, 0xb00, RZ ;  /* 0x00000b00000a2810 */ /* 0x000fc40007ffe0ff */
[----:B-1----:R-:W-:Y:S02]  /*1aa0*/  @P3 SHF.R.U32.HI R47, RZ, 0x1f, R4 ;  /* 0x0000001fff2f3819 */ /* 0x002fe40000011604 */
[----:B------:R-:W-:Y:S02]  /*1ab0*/  @P4 SHF.R.U32.HI R49, RZ, 0x1f, R8 ;  /* 0x0000001fff314819 */ /* 0x000fe40000011608 */
[----:B------:R-:W-:Y:S01]  /*1ac0*/  @P3 LEA.HI.SX32 R47, R4, R47, 0x18 ;  /* 0x0000002f042f3211 */ /* 0x000fe200078fc2ff */
[----:B------:R-:W-:Y:S01]  /*1ad0*/  @P2 IMAD.HI R4, R24, 0x3c2e1347, RZ ;  /* 0x3c2e134718042827 */ /* 0x000fe200078e02ff */
[----:B------:R-:W-:Y:S02]  /*1ae0*/  @P3 IADD3 R6, R0, 0x1fe, RZ ;  /* 0x000001fe00063810 */ /* 0x000fe40007ffe0ff */
[----:B------:R-:W-:Y:S01]  /*1af0*/  @P4 LEA.HI.SX32 R49, R8, R49, 0x18 ;  /* 0x0000003108314211 */ /* 0x000fe200078fc2ff */
[----:B------:R-:W-:Y:S01]  /*1b00*/  @P2 IMAD.HI R10, R10, 0x3c2e1347, RZ ;  /* 0x3c2e13470a0a2827 */ /* 0x000fe200078e02ff */
[----:B0-----:R-:W-:-:S02]  /*1b10*/  @P2 SHF.R.U32.HI R35, RZ, 0x1f, R4 ;  /* 0x0000001fff232819 */ /* 0x001fc40000011604 */
[----:B------:R-:W-:Y:S01]  /*1b20*/  @P0 IADD3 R30, R0, 0x37e, RZ ;  /* 0x0000037e001e0810 */ /* 0x000fe20007ffe0ff */
[----:B------:R-:W-:Y:S01]  /*1b30*/  @P3 IMAD.HI R8, R6, 0x3c2e1347, RZ ;  /* 0x3c2e134706083827 */ /* 0x000fe200078e02ff */
[----:B------:R-:W-:Y:S02]  /*1b40*/  @P2 SHF.R.U32.HI R57, RZ, 0x1f, R10 ;  /* 0x0000001fff392819 */ /* 0x000fe4000001160a */
[----:B------:R-:W-:Y:S01]  /*1b50*/  @P2 LEA.HI.SX32 R35, R4, R35, 0x18 ;  /* 0x0000002304232211 */ /* 0x000fe200078fc2ff */
[----:B------:R-:W-:Y:S01]  /*1b60*/  @P0 IMAD.HI R4, R30, 0x3c2e1347, RZ ;  /* 0x3c2e13471e040827 */ /* 0x000fe200078e02ff */
[----:B------:R-:W-:Y:S02]  /*1b70*/  @P3 SHF.R.U32.HI R51, RZ, 0x1f, R8 ;  /* 0x0000001fff333819 */ /* 0x000fe40000011608 */
[C---:B------:R-:W-:Y:S02]  /*1b80*/  @P1 IADD3 R28, R0.reuse, 0x2fe, RZ ;  /* 0x000002fe001c1810 */ /* 0x040fe40007ffe0ff */
[----:B------:R-:W-:-:S02]  /*1b90*/  @P1 IADD3 R26, R0, 0xb80, RZ ;  /* 0x00000b80001a1810 */ /* 0x000fc40007ffe0ff */
[----:B------:R-:W-:Y:S01]  /*1ba0*/  @P2 LEA.HI.SX32 R57, R10, R57, 0x18 ;  /* 0x000000390a392211 */ /* 0x000fe200078fc2ff */
[----:B------:R-:W-:Y:S01]  /*1bb0*/  @P3 IMAD R53, R2, 0x1c00, R53 ;  /* 0x00001c0002353824 */ /* 0x000fe200078e0235 */
[----:B------:R-:W-:Y:S02]  /*1bc0*/  @P0 IADD3 R10, R0, 0xc00, RZ ;  /* 0x00000c00000a0810 */ /* 0x000fe40007ffe0ff */
[----:B------:R-:W-:Y:S01]  /*1bd0*/  @P3 LEA.HI.SX32 R51, R8, R51, 0x18 ;  /* 0x0000003308333211 */ /* 0x000fe200078fc2ff */
[----:B------:R-:W-:Y:S01]  /*1be0*/  @P1 IMAD.HI R8, R28, 0x3c2e1347, RZ ;  /* 0x3c2e13471c081827 */ /* 0x000fe200078e02ff */
[----:B------:R-:W-:-:S03]  /*1bf0*/  @P0 SHF.R.U32.HI R69, RZ, 0x1f, R4 ;  /* 0x0000001fff450819 */ /* 0x000fc60000011604 */
[----:B------:R-:W-:Y:S01]  /*1c00*/  @P1 IMAD.HI R26, R26, 0x3c2e1347, RZ ;  /* 0x3c2e13471a1a1827 */ /* 0x000fe200078e02ff */
[----:B------:R-:W-:Y:S02]  /*1c10*/  @P0 LEA.HI.SX32 R69, R4, R69, 0x18 ;  /* 0x0000004504450211 */ /* 0x000fe400078fc2ff */
[----:B------:R-:W-:Y:S01]  /*1c20*/  @P3 IADD3 R4, R53, -0xe1, RZ ;  /* 0xffffff1f35043810 */ /* 0x000fe20007ffe0ff */
[----:B------:R-:W-:Y:S01]  /*1c30*/  @P0 IMAD.HI R10, R10, 0x3c2e1347, RZ ;  /* 0x3c2e13470a0a0827 */ /* 0x000fe200078e02ff */
[----:B------:R-:W-:Y:S02]  /*1c40*/  @P1 SHF.R.U32.HI R63, RZ, 0x1f, R8 ;  /* 0x0000001fff3f1819 */ /* 0x000fe40000011608 */
[----:B------:R-:W-:Y:S01]  /*1c50*/  @P1 SHF.R.U32.HI R61, RZ, 0x1f, R26 ;  /* 0x0000001fff3d1819 */ /* 0x000fe2000001161a */
[----:B------:R-:W-:Y:S01]  /*1c60*/  @P1 IMAD R59, R2, 0x1c00, R59 ;  /* 0x00001c00023b1824 */ /* 0x000fe200078e023b */
[----:B------:R-:W-:Y:S01]  /*1c70*/  @P0 SHF.R.U32.HI R67, RZ, 0x1f, R10 ;  /* 0x0000001fff430819 */ /* 0x000fe2000001160a */
[----:B------:R-:W-:-:S02]  /*1c80*/  @P5 IMAD R43, R43, -0x441, R12 ;  /* 0xfffffbbf2b2b5824 */ /* 0x000fc400078e020c */
[----:B------:R-:W-:Y:S01]  /*1c90*/  @P0 IMAD R65, R2, 0x1c00, R65 ;  /* 0x00001c0002410824 */ /* 0x000fe200078e0241 */
[----:B------:R-:W-:Y:S01]  /*1ca0*/  @P1 LEA.HI.SX32 R63, R8, R63, 0x18 ;  /* 0x0000003f083f1211 */ /* 0x000fe200078fc2ff */
[----:B------:R-:W-:Y:S01]  /*1cb0*/  @P6 IMAD R45, R45, -0x441, R14 ;  /* 0xfffffbbf2d2d6824 */ /* 0x000fe200078e020e */
[----:B------:R-:W-:Y:S01]  /*1cc0*/  @P1 LEA.HI.SX32 R61, R26, R61, 0x18 ;  /* 0x0000003d1a3d1211 */ /* 0x000fe200078fc2ff */
[----:B------:R-:W-:Y:S01]  /*1cd0*/  @P3 IMAD R47, R47, 0xc400, R4 ;  /* 0x0000c4002f2f3824 */ /* 0x000fe200078e0204 */
[----:B------:R-:W-:Y:S01]  /*1ce0*/  @P1 IADD3 R4, R59, -0xe1, RZ ;  /* 0xffffff1f3b041810 */ /* 0x000fe20007ffe0ff */
[----:B------:R-:W-:Y:S01]  /*1cf0*/  @P5 IMAD R37, R2, 0x1c00, R37 ;  /* 0x00001c0002255824 */ /* 0x000fe200078e0225 */
[----:B------:R-:W-:Y:S01]  /*1d00*/  @P0 LEA.HI.SX32 R67, R10, R67, 0x18 ;  /* 0x000000430a430211 */ /* 0x000fe200078fc2ff */
[----:B------:R-:W-:Y:S02]  /*1d10*/  @P2 IMAD R55, R2, 0x1c00, R55 ;  /* 0x00001c0002372824 */ /* 0x000fe400078e0237 */
[----:B------:R-:W-:Y:S01]  /*1d20*/  @P3 IMAD R51, R51, -0x441, R6 ;  /* 0xfffffbbf33333824 */ /* 0x000fe200078e0206 */
[----:B------:R-:W-:Y:S01]  /*1d30*/  @P0 IADD3 R6, R65, -0xe1, RZ ;  /* 0xffffff1f41060810 */ /* 0x000fe20007ffe0ff */
[----:B------:R-:W-:-:S04]  /*1d40*/  @P5 IMAD.HI R43, R43, 0x3e0f83e1, RZ ;  /* 0x3e0f83e12b2b5827 */ /* 0x000fc800078e02ff */
[----:B------:R-:W-:Y:S02]  /*1d50*/  @P2 IMAD R35, R35, -0x441, R24 ;  /* 0xfffffbbf23232824 */ /* 0x000fe400078e0218 */
[----:B------:R-:W-:Y:S02]  /*1d60*/  @P6 IMAD R41, R2, 0x1c00, R41 ;  /* 0x00001c0002296824 */ /* 0x000fe400078e0229 */
[----:B------:R-:W-:Y:S02]  /*1d70*/  @P4 IMAD R49, R49, -0x441, R22 ;  /* 0xfffffbbf31314824 */ /* 0x000fe400078e0216 */
[----:B------:R-:W-:Y:S01]  /*1d80*/  @P6 IMAD.HI R45, R45, 0x3e0f83e1, RZ ;  /* 0x3e0f83e12d2d6827 */ /* 0x000fe200078e02ff */
[----:B------:R-:W-:-:S03]  /*1d90*/  @P5 IADD3 R37, R37, -0xe1, RZ ;  /* 0xffffff1f25255810 */ /* 0x000fc60007ffe0ff */
[----:B------:R-:W-:Y:S01]  /*1da0*/  @P1 IMAD R63, R63, -0x441, R28 ;  /* 0xfffffbbf3f3f1824 */ /* 0x000fe200078e021c */
[----:B------:R-:W-:Y:S01]  /*1db0*/  @P2 IADD3 R8, R55, -0xe1, RZ ;  /* 0xffffff1f37082810 */ /* 0x000fe20007ffe0ff */
[----:B------:R-:W-:Y:S01]  /*1dc0*/  @P1 IMAD R61, R61, 0xc400, R4 ;  /* 0x0000c4003d3d1824 */ /* 0x000fe200078e0204 */
[----:B------:R-:W-:Y:S01]  /*1dd0*/  @P5 SHF.R.U32.HI R4, RZ, 0x1f, R43 ;  /* 0x0000001fff045819 */ /* 0x000fe2000001162b */
[----:B------:R-:W-:Y:S01]  /*1de0*/  @P3 IMAD.HI R51, R51, 0x3e0f83e1, RZ ;  /* 0x3e0f83e133333827 */ /* 0x000fe200078e02ff */
[----:B------:R-:W-:-:S03]  /*1df0*/  @P6 IADD3 R41, R41, -0xe1, RZ ;  /* 0xffffff1f29296810 */ /* 0x000fc60007ffe0ff */
[----:B------:R-:W-:Y:S01]  /*1e00*/  @P2 IMAD.HI R35, R35, 0x3e0f83e1, RZ ;  /* 0x3e0f83e123232827 */ /* 0x000fe200078e02ff */
[----:B------:R-:W-:-:S03]  /*1e10*/  @P5 LEA.HI.SX32 R4, R43, R4, 0x1d ;  /* 0x000000042b045211 */ /* 0x000fc600078feaff */
[----:B------:R-:W-:Y:S02]  /*1e20*/  @P4 IMAD R39, R2, 0x1c00, R39 ;  /* 0x00001c0002274824 */ /* 0x000fe400078e0227 */
[----:B------:R-:W-:Y:S01]  /*1e30*/  @P0 IMAD R67, R67, 0xc400, R6 ;  /* 0x0000c40043430824 */ /* 0x000fe200078e0206 */
[----:B------:R-:W-:Y:S01]  /*1e40*/  @P6 SHF.R.U32.HI R6, RZ, 0x1f, R45 ;  /* 0x0000001fff066819 */ /* 0x000fe2000001162d */
[----:B------:R-:W-:Y:S01]  /*1e50*/  @P4 IMAD.HI R49, R49, 0x3e0f83e1, RZ ;  /* 0x3e0f83e131314827 */ /* 0x000fe200078e02ff */
[----:B------:R-:W-:-:S03]  /*1e60*/  @P3 SHF.R.U32.HI R10, RZ, 0x1f, R51 ;  /* 0x0000001fff0a3819 */ /* 0x000fc60000011633 */
[----:B------:R-:W-:Y:S01]  /*1e70*/  @P1 IMAD.HI R63, R63, 0x3e0f83e1, RZ ;  /* 0x3e0f83e13f3f1827 */ /* 0x000fe200078e02ff */
[----:B------:R-:W-:Y:S02]  /*1e80*/  @P2 SHF.R.U32.HI R12, RZ, 0x1f, R35 ;  /* 0x0000001fff0c2819 */ /* 0x000fe40000011623 */
[----:B------:R-:W-:Y:S01]  /*1e90*/  @P4 IADD3 R39, R39, -0xe1, RZ ;  /* 0xffffff1f27274810 */ /* 0x000fe20007ffe0ff */
[----:B------:R-:W-:Y:S01]  /*1ea0*/  @P5 IMAD R37, R18, 0xc400, R37 ;  /* 0x0000c40012255824 */ /* 0x000fe200078e0225 */
[----:B------:R-:W-:Y:S01]  /*1eb0*/  @P6 LEA.HI.SX32 R6, R45, R6, 0x1d ;  /* 0x000000062d066211 */ /* 0x000fe200078feaff */
[----:B------:R-:W-:Y:S01]  /*1ec0*/  @P2 IMAD R57, R57, 0xc400, R8 ;  /* 0x0000c40039392824 */ /* 0x000fe200078e0208 */
[----:B------:R-:W-:Y:S01]  /*1ed0*/  @P4 SHF.R.U32.HI R8, RZ, 0x1f, R49 ;  /* 0x0000001fff084819 */ /* 0x000fe20000011631 */
[----:B------:R-:W-:Y:S01]  /*1ee0*/  @P6 IMAD R41, R16, 0xc400, R41 ;  /* 0x0000c40010296824 */ /* 0x000fe200078e0229 */
[----:B------:R-:W-:Y:S01]  /*1ef0*/  @P1 SHF.R.U32.HI R14, RZ, 0x1f, R63 ;  /* 0x0000001fff0e1819 */ /* 0x000fe2000001163f */
[----:B------:R-:W-:Y:S01]  /*1f00*/  @P5 IMAD R4, R4, 0xe0, R37 ;  /* 0x000000e004045824 */ /* 0x000fe200078e0225 */
[----:B------:R-:W-:Y:S01]  /*1f10*/  @P3 LEA.HI.SX32 R10, R51, R10, 0x1d ;  /* 0x0000000a330a3211 */ /* 0x000fe200078feaff */
[----:B------:R-:W-:Y:S01]  /*1f20*/  HFMA2.MMA R51, -RZ, RZ, 0, 0 ;  /* 0x00000000ff337435 */ /* 0x000fe200000001ff */
[----:B------:R-:W-:Y:S01]  /*1f30*/  @P2 LEA.HI.SX32 R12, R35, R12, 0x1d ;  /* 0x0000000c230c2211 */ /* 0x000fe200078feaff */
[----:B------:R-:W-:Y:S01]  /*1f40*/  @P4 IMAD R39, R20, 0xc400, R39 ;  /* 0x0000c40014274824 */ /* 0x000fe200078e0227 */
[----:B------:R-:W-:Y:S01]  /*1f50*/  @P4 LEA.HI.SX32 R8, R49, R8, 0x1d ;  /* 0x0000000831084211 */ /* 0x000fe200078feaff */
[----:B------:R-:W-:Y:S01]  /*1f60*/  @P6 IMAD R6, R6, 0xe0, R41 ;  /* 0x000000e006066824 */ /* 0x000fe200078e0229 */
[----:B------:R-:W-:-:S02]  /*1f70*/  @P5 MOV R35, 0x4 ;  /* 0x0000000400235802 */ /* 0x000fc40000000f00 */
[----:B------:R-:W-:Y:S02]  /*1f80*/  @P6 MOV R37, 0x4 ;  /* 0x0000000400256802 */ /* 0x000fe40000000f00 */
[----:B------:R-:W-:Y:S01]  /*1f90*/  @P1 LEA.HI.SX32 R14, R63, R14, 0x1d ;  /* 0x0000000e3f0e1211 */ /* 0x000fe200078feaff */
[----:B------:R-:W-:Y:S01]  /*1fa0*/  @P4 IMAD R8, R8, 0xe0, R39 ;  /* 0x000000e008084824 */ /* 0x000fe200078e0227 */
[----:B------:R-:W-:Y:S01]  /*1fb0*/  MOV R53, RZ ;  /* 0x000000ff00357202 */ /* 0x000fe20000000f00 */
[----:B------:R-:W-:Y:S01]  /*1fc0*/  @P5 IMAD.WIDE R34, R4, R35, c[0x0][0x160] ;  /* 0x0000580004225625 */ /* 0x000fe200078e0223 */
[----:B------:R-:W-:Y:S02]  /*1fd0*/  @P4 MOV R39, 0x4 ;  /* 0x0000000400274802 */ /* 0x000fe40000000f00 */
[----:B------:R-:W-:Y:S01]  /*1fe0*/  @P3 MOV R41, 0x4 ;  /* 0x0000000400293802 */ /* 0x000fe20000000f00 */
[----:B------:R-:W-:Y:S01]  /*1ff0*/  @P6 IMAD.WIDE R36, R6, R37, c[0x0][0x160] ;  /* 0x0000580006246625 */ /* 0x000fe200078e0225 */
[----:B------:R-:W-:Y:S01]  /*2000*/  @P2 MOV R43, 0x4 ;  /* 0x00000004002b2802 */ /* 0x000fe20000000f00 */
[----:B------:R0:W5:Y:S01]  /*2010*/  @P5 LDG.E.CONSTANT R51, [R34.64] ;  /* 0x0000000422335981 */ /* 0x000162000c1e9900 */
[----:B------:R-:W-:Y:S01]  /*2020*/  @P1 MOV R45, 0x4 ;  /* 0x00000004002d1802 */ /* 0x000fe20000000f00 */
[----:B------:R-:W-:Y:S01]  /*2030*/  @P2 IMAD R12, R12, 0xe0, R57 ;  /* 0x000000e00c0c2824 */ /* 0x000fe200078e0239 */
[----:B------:R-:W-:Y:S01]  /*2040*/  HFMA2.MMA R57, -RZ, RZ, 0, 0 ;  /* 0x00000000ff397435 */ /* 0x000fe200000001ff */
[----:B------:R-:W-:Y:S01]  /*2050*/  @P1 IMAD R14, R14, 0xe0, R61 ;  /* 0x000000e00e0e1824 */ /* 0x000fe200078e023d */
[----:B------:R-:W-:Y:S01]  /*2060*/  HFMA2.MMA R61, -RZ, RZ, 0, 0 ;  /* 0x00000000ff3d7435 */ /* 0x000fe200000001ff */
[----:B------:R-:W-:Y:S01]  /*2070*/  @P3 IMAD R10, R10, 0xe0, R47 ;  /* 0x000000e00a0a3824 */ /* 0x000fe200078e022f */
[----:B------:R1:W5:Y:S01]  /*2080*/  @P6 LDG.E.CONSTANT R53, [R36.64] ;  /* 0x0000000424356981 */ /* 0x000362000c1e9900 */
[----:B------:R-:W-:Y:S01]  /*2090*/  MOV R59, RZ ;  /* 0x000000ff003b7202 */ /* 0x000fe20000000f00 */
[----:B0-----:R-:W-:-:S04]  /*20a0*/  @P4 IMAD.WIDE R34, R8, R39, c[0x0][0x160] ;  /* 0x0000580008224625 */ /* 0x001fc800078e0227 */
[----:B------:R-:W-:-:S04]  /*20b0*/  @P2 IMAD.WIDE R38, R12, R43, c[0x0][0x160] ;  /* 0x000058000c262625 */ /* 0x000fc800078e022b */
[----:B-1----:R-:W-:Y:S01]  /*20c0*/  @P3 IMAD.WIDE R36, R10, R41, c[0x0][0x160] ;  /* 0x000058000a243625 */ /* 0x002fe200078e0229 */
[----:B------:R0:W5:Y:S03]  /*20d0*/  @P2 LDG.E.CONSTANT R59, [R38.64] ;  /* 0x00000004263b2981 */ /* 0x000166000c1e9900 */
[----:B------:R-:W-:Y:S01]  /*20e0*/  @P1 IMAD.WIDE R40, R14, R45, c[0x0][0x160] ;  /* 0x000058000e281625 */ /* 0x000fe200078e022d */
[----:B------:R0:W5:Y:S04]  /*20f0*/  @P3 LDG.E.CONSTANT R57, [R36.64] ;  /* 0x0000000424393981 */ /* 0x000168000c1e9900 */
[----:B------:R0:W5:Y:S01]  /*2100*/  @P1 LDG.E.CONSTANT R61, [R40.64] ;  /* 0x00000004283d1981 */ /* 0x000162000c1e9900 */
[----:B------:R-:W-:-:S04]  /*2110*/  @P0 IMAD R69, R69, -0x441, R30 ;  /* 0xfffffbbf45450824 */ /* 0x000fc800078e021e */
[----:B------:R-:W-:-:S05]  /*2120*/  @P0 IMAD.HI R69, R69, 0x3e0f83e1, RZ ;  /* 0x3e0f83e145450827 */ /* 0x000fca00078e02ff */
[----:B------:R-:W-:Y:S01]  /*2130*/  @P0 SHF.R.U32.HI R16, RZ, 0x1f, R69 ;  /* 0x0000001fff100819 */ /* 0x000fe20000011645 */
[----:B------:R-:W-:-:S03]  /*2140*/  IMAD.HI R4, R0, 0x3e0f83e1, RZ ;  /* 0x3e0f83e100047827 */ /* 0x000fc600078e02ff */
[----:B------:R-:W-:Y:S01]  /*2150*/  @P0 LEA.HI.SX32 R16, R69, R16, 0x1d ;  /* 0x0000001045100211 */ /* 0x000fe200078feaff */
[----:B------:R-:W-:Y:S01]  /*2160*/  HFMA2.MMA R47, -RZ, RZ, 0, 0 ;  /* 0x00000000ff2f7435 */ /* 0x000fe200000001ff */
[----:B------:R-:W-:Y:S02]  /*2170*/  SHF.R.U32.HI R45, RZ, 0x1f, R4 ;  /* 0x0000001fff2d7819 */ /* 0x000fe40000011604 */
[----:B------:R-:W-:Y:S01]  /*2180*/  @P0 MOV R49, 0x4 ;  /* 0x0000000400310802 */ /* 0x000fe20000000f00 */
[----:B------:R-:W-:Y:S01]  /*2190*/  @P0 IMAD R16, R16, 0xe0, R67 ;  /* 0x000000e010100824 */ /* 0x000fe200078e0243 */
[----:B------:R-:W-:Y:S02]  /*21a0*/  IADD3 R6, R0, 0x400, RZ ;  /* 0x0000040000067810 */ /* 0x000fe40007ffe0ff */
[----:B------:R-:W-:Y:S01]  /*21b0*/  LEA.HI.SX32 R45, R4, R45, 0x1d ;  /* 0x0000002d042d7211 */ /* 0x000fe200078feaff */
[----:B------:R-:W-:-:S03]  /*21c0*/  @P0 IMAD.WIDE R42, R16, R49, c[0x0][0x160] ;  /* 0x00005800102a0625 */ /* 0x000fc600078e0231 */
[----:B------:R-:W-:Y:S01]  /*21d0*/  LEA R4, R2, R45, 0x5 ;  /* 0x0000002d02047211 */ /* 0x000fe200078e28ff */
[----:B------:R-:W-:Y:S01]  /*21e0*/  IMAD.HI R8, R6, 0x3c2e1347, RZ ;  /* 0x3c2e134706087827 */ /* 0x000fe200078e02ff */
[----:B------:R0:W5:Y:S02]  /*21f0*/  @P0 LDG.E.CONSTANT R47, [R42.64] ;  /* 0x000000042a2f0981 */ /* 0x000164000c1e9900 */
[----:B------:R-:W-:Y:S02]  /*2200*/  ISETP.GE.AND P0, PT, R4, 0x1, PT ;  /* 0x000000010400780c */ /* 0x000fe40003f06270 */
[----:B------:R-:W-:Y:S02]  /*2210*/  SHF.R.U32.HI R49, RZ, 0x1f, R8 ;  /* 0x0000001fff317819 */ /* 0x000fe40000011608 */
[----:B------:R-:W-:Y:S02]  /*2220*/  MOV R55, RZ ;  /* 0x000000ff00377202 */ /* 0x000fe40000000f00 */
[----:B------:R-:W-:-:S02]  /*2230*/  LEA.HI.SX32 R49, R8, R49, 0x18 ;  /* 0x0000003108317211 */ /* 0x000fc400078fc2ff */
[----:B------:R-:W-:Y:S01]  /*2240*/  IADD3 R8, R0, 0x43f, RZ ;  /* 0x0000043f00087810 */ /* 0x000fe20007ffe0ff */
[----:B------:R-:W-:Y:S01]  /*2250*/  BSSY B0, `(.L_x_0) ;  /* 0x0000012000007945 */ /* 0x000fe20003800000 */
[----:B------:R1:W5:Y:S01]  /*2260*/  @P4 LDG.E.CONSTANT R55, [R34.64] ;  /* 0x0000000422374981 */ /* 0x000362000c1e9900 */
[----:B------:R-:W-:Y:S02]  /*2270*/  IMAD R6, R49, -0x441, R6 ;  /* 0xfffffbbf31067824 */ /* 0x000fe400078e0206 */
[----:B------:R-:W-:-:S04]  /*2280*/  IMAD.HI R10, R8, 0x3c2e1347, RZ ;  /* 0x3c2e1347080a7827 */ /* 0x000fc800078e02ff */
[----:B------:R-:W-:Y:S01]  /*2290*/  IMAD.HI R6, R6, 0x3e0f83e1, RZ ;  /* 0x3e0f83e106067827 */ /* 0x000fe200078e02ff */
[----:B-1----:R-:W-:Y:S01]  /*22a0*/  HFMA2.MMA R35, -RZ, RZ, 0, 0 ;  /* 0x00000000ff237435 */ /* 0x002fe200000001ff */
[----:B------:R-:W-:Y:S05]  /*22b0*/  @!P0 BRA `(.L_x_1) ;  /* 0x000000b000008947 */ /* 0x000fea0003800000 */
[----:B0-----:R-:W-:-:S05]  /*22c0*/  IMAD R4, R45, -0x21, R0 ;  /* 0xffffffdf2d047824 */ /* 0x001fca00078e0200 */
[----:B------:R-:W-:-:S04]  /*22d0*/  LEA R12, R3, R4, 0x5 ;  /* 0x00000004030c7211 */ /* 0x000fc800078e28ff */
[----:B------:R-:W-:-:S13]  /*22e0*/  ISETP.GE.AND P0, PT, R12, 0x1, PT ;  /* 0x000000010c00780c */ /* 0x000fda0003f06270 */
[----:B------:R-:W-:Y:S05]  /*22f0*/  @!P0 BRA `(.L_x_1) ;  /* 0x0000007000008947 */ /* 0x000fea0003800000 */
[----:B------:R-:W-:-:S05]  /*2300*/  IMAD R4, R45, 0xe0, R4 ;  /* 0x000000e02d047824 */ /* 0x000fca00078e0204 */
[----:B------:R-:W-:-:S05]  /*2310*/  IADD3 R35, R4, -0xe1, RZ ;  /* 0xffffff1f04237810 */ /* 0x000fca0007ffe0ff */
[----:B------:R-:W-:Y:S01]  /*2320*/  IMAD R4, R2, 0x1c00, R35 ;  /* 0x00001c0002047824 */ /* 0x000fe200078e0223 */
[----:B------:R-:W-:-:S04]  /*2330*/  MOV R35, 0x4 ;  /* 0x0000000400237802 */ /* 0x000fc80000000f00 */
[----:B------:R-:W-:-:S05]  /*2340*/  LEA R4, R3, R4, 0x5 ;  /* 0x0000000403047211 */ /* 0x000fca00078e28ff */
[----:B------:R-:W-:-:S06]  /*2350*/  IMAD.WIDE R34, R4, R35, c[0x0][0x160] ;  /* 0x0000580004227625 */ /* 0x000fcc00078e0223 */
[----:B------:R0:W5:Y:S02]  /*2360*/  LDG.E.CONSTANT R35, [R34.64] ;  /* 0x0000000422237981 */ /* 0x000164000c1e9900 */
.L_x_1:
[----:B0-----:R-:W-:Y:S05]  /*2370*/  BSYNC B0 ;  /* 0x0000000000007941 */ /* 0x001fea0003800000 */
.L_x_0:
[----:B------:R-:W-:Y:S01]  /*2380*/  SHF.R.U32.HI R37, RZ, 0x1f, R6 ;  /* 0x0000001fff257819 */ /* 0x000fe20000011606 */
[----:B-----5:R0:W-:Y:S01]  /*2390*/  STS [R0.X4], R35 ;  /* 0x0000002300007388 */ /* 0x0201e20000004800 */
[----:B------:R-:W-:Y:S01]  /*23a0*/  SHF.R.U32.HI R39, RZ, 0x1f, R10 ;  /* 0x0000001fff277819 */ /* 0x000fe2000001160a */
[----:B------:R-:W-:Y:S01]  /*23b0*/  BSSY B0, `(.L_x_2) ;  /* 0x000001a000007945 */ /* 0x000fe20003800000 */
[----:B------:R-:W-:Y:S02]  /*23c0*/  LEA.HI.SX32 R37, R6, R37, 0x1d ;  /* 0x0000002506257211 */ /* 0x000fe400078feaff */
[----:B------:R-:W-:Y:S02]  /*23d0*/  LEA.HI.SX32 R39, R10, R39, 0x18 ;  /* 0x000000270a277211 */ /* 0x000fe400078fc2ff */
[----:B------:R-:W-:-:S03]  /*23e0*/  LEA R4, R2, R37, 0x5 ;  /* 0x0000002502047211 */ /* 0x000fc600078e28ff */
[----:B------:R-:W-:Y:S01]  /*23f0*/  IMAD R39, R39, -0x441, R8 ;  /* 0xfffffbbf27277824 */ /* 0x000fe200078e0208 */
[----:B------:R-:W-:-:S03]  /*2400*/  ISETP.GE.AND P0, PT, R4, 0x1, PT ;  /* 0x000000010400780c */ /* 0x000fc60003f06270 */
[----:B------:R-:W-:Y:S01]  /*2410*/  IMAD.HI R8, R39, 0x3e0f83e1, RZ ;  /* 0x3e0f83e127087827 */ /* 0x000fe200078e02ff */
[----:B------:R-:W-:-:S04]  /*2420*/  HFMA2.MMA R39, -RZ, RZ, 0, 0 ;  /* 0x00000000ff277435 */ /* 0x000fc800000001ff */
[----:B------:R-:W-:-:S05]  /*2430*/  SHF.R.U32.HI R41, RZ, 0x1f, R8 ;  /* 0x0000001fff297819 */ /* 0x000fca0000011608 */
[----:B------:R-:W-:Y:S05]  /*2440*/  @!P0 BRA `(.L_x_3) ;  /* 0x0000010000008947 */ /* 0x000fea0003800000 */
[----:B0-----:R-:W-:Y:S02]  /*2450*/  IADD3 R4, R0, 0x1, RZ ;  /* 0x0000000100047810 */ /* 0x001fe40007ffe0ff */
[----:B------:R-:W-:-:S03]  /*2460*/  MOV R39, RZ ;  /* 0x000000ff00277202 */ /* 0x000fc60000000f00 */
[----:B------:R-:W-:-:S05]  /*2470*/  IMAD.HI R6, R4, 0x3e0f83e1, RZ ;  /* 0x3e0f83e104067827 */ /* 0x000fca00078e02ff */
[----:B------:R-:W-:-:S04]  /*2480*/  SHF.R.U32.HI R35, RZ, 0x1f, R6 ;  /* 0x0000001fff237819 */ /* 0x000fc80000011606 */
[----:B------:R-:W-:-:S05]  /*2490*/  LEA.HI.SX32 R35, R6, R35, 0x1d ;  /* 0x0000002306237211 */ /* 0x000fca00078feaff */
[----:B------:R-:W-:-:S05]  /*24a0*/  IMAD R4, R35, -0x21, R4 ;  /* 0xffffffdf23047824 */ /* 0x000fca00078e0204 */
[----:B------:R-:W-:-:S04]  /*24b0*/  LEA R35, R3, R4, 0x5 ;  /* 0x0000000403237211 */ /* 0x000fc800078e28ff */
[----:B------:R-:W-:-:S13]  /*24c0*/  ISETP.GE.AND P0, PT, R35, 0x1, PT ;  /* 0x000000012300780c */ /* 0x000fda0003f06270 */
[----:B------:R-:W-:Y:S05]  /*24d0*/  @!P0 BRA `(.L_x_3) ;  /* 0x0000007000008947 */ /* 0x000fea0003800000 */
[----:B------:R-:W-:-:S05]  /*24e0*/  IMAD R35, R2, 0x1c00, R35 ;  /* 0x00001c0002237824 */ /* 0x000fca00078e0223 */
[----:B------:R-:W-:Y:S02]  /*24f0*/  IADD3 R4, R35, -0xe1, RZ ;  /* 0xffffff1f23047810 */ /* 0x000fe40007ffe0ff */
[----:B------:R-:W-:-:S03]  /*2500*/  MOV R35, 0x4 ;  /* 0x0000000400237802 */ /* 0x000fc60000000f00 */
[----:B------:R-:W-:-:S04]  /*2510*/  IMAD R4, R49, 0xc400, R4 ;  /* 0x0000c40031047824 */ /* 0x000fc800078e0204 */
[----:B------:R-:W-:-:S04]  /*2520*/  IMAD R4, R37, 0xe0, R4 ;  /* 0x000000e025047824 */ /* 0x000fc800078e0204 */
[----:B------:R-:W-:-:S05]  /*2530*/  IMAD.WIDE R34, R4, R35, c[0x0][0x160] ;  /* 0x0000580004227625 */ /* 0x000fca00078e0223 */
[----:B------:R0:W5:Y:S02]  /*2540*/  LDG.E.CONSTANT R39, [R34.64] ;  /* 0x0000000422277981 */ /* 0x000164000c1e9900 */
.L_x_3:
[----:B0-----:R-:W-:Y:S05]  /*2550*/  BSYNC B0 ;  /* 0x0000000000007941 */ /* 0x001fea0003800000 */
.L_x_2:
[----:B------:R-:W-:Y:S01]  /*2560*/  LEA.HI.SX32 R41, R8, R41, 0x1d ;  /* 0x0000002908297211 */ /* 0x000fe200078feaff */
[----:B-----5:R0:W-:Y:S01]  /*2570*/  STS [R0.X4+0x1000], R39 ;  /* 0x0010002700007388 */ /* 0x0201e20000004800 */
[----:B------:R-:W-:Y:S01]  /*2580*/  BSSY B0, `(.L_x_4) ;  /* 0x0000019000007945 */ /* 0x000fe20003800000 */
[----:B------:R-:W-:Y:S01]  /*2590*/  HFMA2.MMA R35, -RZ, RZ, 0, 0 ;  /* 0x00000000ff237435 */ /* 0x000fe200000001ff */
[----:B------:R-:W-:-:S04]  /*25a0*/  LEA R4, R2, R41, 0x5 ;  /* 0x0000002902047211 */ /* 0x000fc800078e28ff */
[----:B------:R-:W-:-:S13]  /*25b0*/  ISETP.GE.AND P0, PT, R4, 0x1, PT ;  /* 0x000000010400780c */ /* 0x000fda0003f06270 */
[----:B------:R-:W-:Y:S05]  /*25c0*/  @!P0 BRA `(.L_x_5) ;  /* 0x0000014000008947 */ /* 0x000fea0003800000 */
[----:B0-----:R-:W-:-:S05]  /*25d0*/  IADD3 R4, R0, 0x1f, RZ ;  /* 0x0000001f00047810 */ /* 0x001fca0007ffe0ff */
[----:B------:R-:W-:-:S05]  /*25e0*/  IMAD.HI R6, R4, 0x3e0f83e1, RZ ;  /* 0x3e0f83e104067827 */ /* 0x000fca00078e02ff */
[----:B------:R-:W-:-:S04]  /*25f0*/  SHF.R.U32.HI R35, RZ, 0x1f, R6 ;  /* 0x0000001fff237819 */ /* 0x000fc80000011606 */
[----:B------:R-:W-:-:S05]  /*2600*/  LEA.HI.SX32 R35, R6, R35, 0x1d ;  /* 0x0000002306237211 */ /* 0x000fca00078feaff */
[----:B------:R-:W-:Y:S01]  /*2610*/  IMAD R4, R35, -0x21, R4 ;  /* 0xffffffdf23047824 */ /* 0x000fe200078e0204 */
[----:B------:R-:W-:-:S04]  /*2620*/  MOV R35, RZ ;  /* 0x000000ff00237202 */ /* 0x000fc80000000f00 */
[----:B------:R-:W-:-:S04]  /*2630*/  LEA R37, R3, R4, 0x5 ;  /* 0x0000000403257211 */ /* 0x000fc800078e28ff */
[----:B------:R-:W-:-:S13]  /*2640*/  ISETP.GE.AND P0, PT, R37, 0x1, PT ;  /* 0x000000012500780c */ /* 0x000fda0003f06270 */
[----:B------:R-:W-:Y:S05]  /*2650*/  @!P0 BRA `(.L_x_5) ;  /* 0x000000b000008947 */ /* 0x000fea0003800000 */
[----:B------:R-:W-:Y:S01]  /*2660*/  IADD3 R4, R0, 0x880, RZ ;  /* 0x0000088000047810 */ /* 0x000fe20007ffe0ff */
[----:B------:R-:W-:-:S04]  /*2670*/  IMAD R37, R2, 0x1c00, R37 ;  /* 0x00001c0002257824 */ /* 0x000fc800078e0225 */
[----:B------:R-:W-:Y:S01]  /*2680*/  IMAD.HI R4, R4, 0x3c2e1347, RZ ;  /* 0x3c2e134704047827 */ /* 0x000fe200078e02ff */
[----:B------:R-:W-:-:S04]  /*2690*/  IADD3 R6, R37, -0xe1, RZ ;  /* 0xffffff1f25067810 */ /* 0x000fc80007ffe0ff */
[----:B------:R-:W-:-:S04]  /*26a0*/  SHF.R.U32.HI R35, RZ, 0x1f, R4 ;  /* 0x0000001fff237819 */ /* 0x000fc80000011604 */
[----:B------:R-:W-:-:S05]  /*26b0*/  LEA.HI.SX32 R35, R4, R35, 0x18 ;  /* 0x0000002304237211 */ /* 0x000fca00078fc2ff */
[----:B------:R-:W-:Y:S01]  /*26c0*/  IMAD R6, R35, 0xc400, R6 ;  /* 0x0000c40023067824 */ /* 0x000fe200078e0206 */
[----:B------:R-:W-:-:S03]  /*26d0*/  MOV R35, 0x4 ;  /* 0x0000000400237802 */ /* 0x000fc60000000f00 */
[----:B------:R-:W-:-:S04]  /*26e0*/  IMAD R6, R41, 0xe0, R6 ;  /* 0x000000e029067824 */ /* 0x000fc800078e0206 */
[----:B------:R-:W-:-:S06]  /*26f0*/  IMAD.WIDE R34, R6, R35, c[0x0][0x160] ;  /* 0x0000580006227625 */ /* 0x000fcc00078e0223 */
[----:B------:R0:W5:Y:S02]  /*2700*/  LDG.E.CONSTANT R35, [R34.64] ;  /* 0x0000000422237981 */ /* 0x000164000c1e9900 */
.L_x_5:
[----:B0-----:R-:W-:Y:S05]  /*2710*/  BSYNC B0 ;  /* 0x0000000000007941 */ /* 0x001fea0003800000 */
.L_x_4:
[----:B-----5:R0:W-:Y:S01]  /*2720*/  STS [R0.X4+0x2200], R35 ;  /* 0x0022002300007388 */ /* 0x0201e20000004800 */
[----:B------:R-:W-:Y:S01]  /*2730*/  ISETP.GT.AND P0, PT, R0, 0x42, PT ;  /* 0x000000420000780c */ /* 0x000fe20003f04270 */
[----:B------:R-:W-:Y:S02]  /*2740*/  BSSY B0, `(.L_x_6) ;  /* 0x0000037000007945 */ /* 0x000fe40003800000 */
[----:B------:R0:W-:Y:S04]  /*2750*/  STS [R0.X4+0x200], R5 ;  /* 0x0002000500007388 */ /* 0x0001e80000004800 */
        /* <DEDUP_REMOVED lines=20> */
[----:B------:R0:W-:Y:S01]  /*28a0*/  STS [R0.X4+0x3000], R47 ;  /* 0x0030002f00007388 */ /* 0x0001e20000004800 */
[----:B------:R-:W-:Y:S05]  /*28b0*/  @P0 BRA `(.L_x_7) ;  /* 0x000001f000000947 */ /* 0x000fea0003800000 */
[----:B------:R-:W-:Y:S01]  /*28c0*/  IADD3 R4, R0, 0x20, RZ ;  /* 0x0000002000047810 */ /* 0x000fe20007ffe0ff */
[----:B------:R-:W-:Y:S01]  /*28d0*/  BSSY B1, `(.L_x_8) ;  /* 0x000001c000017945 */ /* 0x000fe20003800000 */
[----:B0-----:R-:W-:-:S03]  /*28e0*/  HFMA2.MMA R7, -RZ, RZ, 0, 0 ;  /* 0x00000000ff077435 */ /* 0x001fc600000001ff */
[----:B------:R-:W-:-:S05]  /*28f0*/  IMAD.HI R5, R4, 0x3e0f83e1, RZ ;  /* 0x3e0f83e104057827 */ /* 0x000fca00078e02ff */
[----:B------:R-:W-:-:S04]  /*2900*/  SHF.R.U32.HI R6, RZ, 0x1f, R5 ;  /* 0x0000001fff067819 */ /* 0x000fc80000011605 */
[----:B------:R-:W-:-:S05]  /*2910*/  LEA.HI.SX32 R5, R5, R6, 0x1d ;  /* 0x0000000605057211 */ /* 0x000fca00078feaff */
[----:B------:R-:W-:-:S05]  /*2920*/  IMAD R4, R5, -0x21, R4 ;  /* 0xffffffdf05047824 */ /* 0x000fca00078e0204 */
[----:B------:R-:W-:-:S04]  /*2930*/  LEA R5, R3, R4, 0x5 ;  /* 0x0000000403057211 */ /* 0x000fc800078e28ff */
[----:B------:R-:W-:-:S13]  /*2940*/  ISETP.GE.AND P0, PT, R5, 0x1, PT ;  /* 0x000000010500780c */ /* 0x000fda0003f06270 */
[----:B------:R-:W-:Y:S05]  /*2950*/  @!P0 BRA `(.L_x_9) ;  /* 0x0000013000008947 */ /* 0x000fea0003800000 */
[C---:B------:R-:W-:Y:S02]  /*2960*/  IADD3 R6, R0.reuse, 0x3fe, RZ ;  /* 0x000003fe00067810 */ /* 0x040fe40007ffe0ff */
[----:B------:R-:W-:-:S03]  /*2970*/  IADD3 R4, R0, 0xc80, RZ ;  /* 0x00000c8000047810 */ /* 0x000fc60007ffe0ff */
[----:B------:R-:W-:-:S04]  /*2980*/  IMAD.HI R7, R6, 0x3c2e1347, RZ ;  /* 0x3c2e134706077827 */ /* 0x000fc800078e02ff */
[----:B------:R-:W-:Y:S01]  /*2990*/  IMAD.HI R4, R4, 0x3c2e1347, RZ ;  /* 0x3c2e134704047827 */ /* 0x000fe200078e02ff */
[----:B------:R-:W-:-:S04]  /*29a0*/  SHF.R.U32.HI R8, RZ, 0x1f, R7 ;  /* 0x0000001fff087819 */ /* 0x000fc80000011607 */
[----:B------:R-:W-:-:S05]  /*29b0*/  LEA.HI.SX32 R7, R7, R8, 0x18 ;  /* 0x0000000807077211 */ /* 0x000fca00078fc2ff */
[----:B------:R-:W-:Y:S02]  /*29c0*/  IMAD R7, R7, -0x441, R6 ;  /* 0xfffffbbf07077824 */ /* 0x000fe400078e0206 */
[----:B------:R-:W-:Y:S01]  /*29d0*/  IMAD R6, R2, 0x1c00, R5 ;  /* 0x00001c0002067824 */ /* 0x000fe200078e0205 */
[----:B------:R-:W-:Y:S01]  /*29e0*/  SHF.R.U32.HI R5, RZ, 0x1f, R4 ;  /* 0x0000001fff057819 */ /* 0x000fe20000011604 */
[----:B------:R-:W-:-:S03]  /*29f0*/  IMAD.HI R7, R7, 0x3e0f83e1, RZ ;  /* 0x3e0f83e107077827 */ /* 0x000fc600078e02ff */
[----:B------:R-:W-:Y:S02]  /*2a00*/  LEA.HI.SX32 R5, R4, R5, 0x18 ;  /* 0x0000000504057211 */ /* 0x000fe400078fc2ff */
[----:B------:R-:W-:Y:S02]  /*2a10*/  IADD3 R6, R6, -0xe1, RZ ;  /* 0xffffff1f06067810 */ /* 0x000fe40007ffe0ff */
[----:B------:R-:W-:-:S03]  /*2a20*/  SHF.R.U32.HI R4, RZ, 0x1f, R7 ;  /* 0x0000001fff047819 */ /* 0x000fc60000011607 */
[----:B------:R-:W-:Y:S01]  /*2a30*/  IMAD R5, R5, 0xc400, R6 ;  /* 0x0000c40005057824 */ /* 0x000fe200078e0206 */
[----:B------:R-:W-:Y:S02]  /*2a40*/  LEA.HI.SX32 R4, R7, R4, 0x1d ;  /* 0x0000000407047211 */ /* 0x000fe400078feaff */
[----:B------:R-:W-:-:S03]  /*2a50*/  MOV R7, 0x4 ;  /* 0x0000000400077802 */ /* 0x000fc60000000f00 */
[----:B------:R-:W-:-:S04]  /*2a60*/  IMAD R4, R4, 0xe0, R5 ;  /* 0x000000e004047824 */ /* 0x000fc800078e0205 */
[----:B------:R-:W-:-:S05]  /*2a70*/  IMAD.WIDE R4, R4, R7, c[0x0][0x160] ;  /* 0x0000580004047625 */ /* 0x000fca00078e0207 */
[----:B------:R0:W5:Y:S02]  /*2a80*/  LDG.E.CONSTANT R7, [R4.64] ;  /* 0x0000000404077981 */ /* 0x000164000c1e9900 */
.L_x_9:
[----:B------:R-:W-:Y:S05]  /*2a90*/  BSYNC B1 ;  /* 0x0000000000017941 */ /* 0x000fea0003800000 */
.L_x_8:
[----:B-----5:R1:W-:Y:S02]  /*2aa0*/  STS [R0.X4+0x3200], R7 ;  /* 0x0032000700007388 */ /* 0x0203e40000004800 */
.L_x_7:
[----:B------:R-:W-:Y:S05]  /*2ab0*/  BSYNC B0 ;  /* 0x0000000000007941 */ /* 0x000fea0003800000 */
.L_x_6:
[----:B------:R-:W-:Y:S02]  /*2ac0*/  ISETP.GT.AND P0, PT, R0, 0x5f, PT ;  /* 0x0000005f0000780c */ /* 0x000fe40003f04270 */
[----:B0-----:R-:W-:-:S05]  /*2ad0*/  MOV R5, 0x4 ;  /* 0x0000000400057802 */ /* 0x001fca0000000f00 */
[----:B-1----:R-:W-:-:S05]  /*2ae0*/  IMAD.WIDE R6, R0, R5, c[0x0][0x168] ;  /* 0x00005a0000067625 */ /* 0x002fca00078e0205 */
[----:B------:R0:W2:Y:S04]  /*2af0*/  LDG.E.CONSTANT R9, [R6.64] ;  /* 0x0000000406097981 */ /* 0x0000a8000c1e9900 */
[----:B------:R0:W3:Y:S04]  /*2b00*/  LDG.E.CONSTANT R11, [R6.64+0x200] ;  /* 0x00020004060b7981 */ /* 0x0000e8000c1e9900 */
[----:B------:R0:W4:Y:S04]  /*2b10*/  LDG.E.CONSTANT R13, [R6.64+0x400] ;  /* 0x00040004060d7981 */ /* 0x000128000c1e9900 */
[----:B------:R0:W5:Y:S04]  /*2b20*/  LDG.E.CONSTANT R15, [R6.64+0x600] ;  /* 0x00060004060f7981 */ /* 0x000168000c1e9900 */
[----:B------:R0:W5:Y:S04]  /*2b30*/  LDG.E.CONSTANT R17, [R6.64+0x800] ;  /* 0x0008000406117981 */ /* 0x000168000c1e9900 */
[----:B------:R0:W5:Y:S04]  /*2b40*/  LDG.E.CONSTANT R19, [R6.64+0xa00] ;  /* 0x000a000406137981 */ /* 0x000168000c1e9900 */
[----:B------:R0:W5:Y:S01]  /*2b50*/  @!P0 LDG.E.CONSTANT R21, [R6.64+0xc00] ;  /* 0x000c000406158981 */ /* 0x000162000c1e9900 */
[C---:B------:R-:W-:Y:S01]  /*2b60*/  LOP3.LUT R51, R0.reuse, 0x1f, RZ, 0xc0, !PT ;  /* 0x0000001f00337812 */ /* 0x040fe200078ec0ff */
[----:B------:R-:W-:Y:S01]  /*2b70*/  HFMA2.MMA R59, -RZ, RZ, 0, 2.574920654296875e-05 ;  /* 0x000001b0ff3b7435 */ /* 0x000fe200000001ff */
[----:B------:R-:W-:Y:S01]  /*2b80*/  SHF.L.U32 R22, R0, 0x1, RZ ;  /* 0x0000000100167819 */ /* 0x000fe200000006ff */
[----:B------:R-:W-:Y:S01]  /*2b90*/  HFMA2.MMA R50, -RZ, RZ, 0, 0 ;  /* 0x00000000ff327435 */ /* 0x000fe200000001ff */
[----:B------:R-:W-:Y:S01]  /*2ba0*/  SHF.R.U32.HI R51, RZ, 0x4, R51 ;  /* 0x00000004ff337819 */ /* 0x000fe20000011633 */
[----:B------:R-:W-:Y:S01]  /*2bb0*/  HFMA2.MMA R109, -RZ, RZ, 0, 0 ;  /* 0x00000000ff6d7435 */ /* 0x000fe200000001ff */
[----:B------:R-:W-:Y:S01]  /*2bc0*/  LOP3.LUT R22, R22, 0x1e, RZ, 0xc0, !PT ;  /* 0x0000001e16167812 */ /* 0x000fe200078ec0ff */
[----:B------:R-:W-:Y:S01]  /*2bd0*/  HFMA2.MMA R69, -RZ, RZ, 0, 0 ;  /* 0x00000000ff457435 */ /* 0x000fe200000001ff */
[----:B------:R-:W-:Y:S01]  /*2be0*/  SHF.R.S32.HI R4, RZ, 0x5, R0 ;  /* 0x00000005ff047819 */ /* 0x000fe20000011400 */
[----:B------:R-:W-:Y:S01]  /*2bf0*/  HFMA2.MMA R58, -RZ, RZ, 0, 0 ;  /* 0x00000000ff3a7435 */ /* 0x000fe200000001ff */
[----:B------:R-:W-:Y:S01]  /*2c00*/  CS2R R96, SRZ ;  /* 0x0000000000607805 */ /* 0x000fe2000001ff00 */
[----:B0-----:R-:W-:Y:S01]  /*2c10*/  IMAD R7, R51, 0x108, R22 ;  /* 0x0000010833077824 */ /* 0x001fe200078e0216 */
[----:B------:R-:W-:Y:S01]  /*2c20*/  HFMA2.MMA R39, -RZ, RZ, 0, 0 ;  /* 0x00000000ff277435 */ /* 0x000fe200000001ff */
[----:B------:R-:W-:Y:S01]  /*2c30*/  MOV R101, RZ ;  /* 0x000000ff00657202 */ /* 0x000fe20000000f00 */
[----:B------:R-:W-:Y:S01]  /*2c40*/  HFMA2.MMA R23, -RZ, RZ, 0, 0 ;  /* 0x00000000ff177435 */ /* 0x000fe200000001ff */
[----:B------:R-:W-:Y:S01]  /*2c50*/  MOV R35, RZ ;  /* 0x000000ff00237202 */ /* 0x000fe20000000f00 */
[----:B------:R-:W-:Y:S01]  /*2c60*/  HFMA2.MMA R75, -RZ, RZ, 0, 0 ;  /* 0x00000000ff4b7435 */ /* 0x000fe200000001ff */
[----:B------:R-:W-:Y:S01]  /*2c70*/  CS2R R66, SRZ ;  /* 0x0000000000427805 */ /* 0x000fe2000001ff00 */
[----:B------:R-:W-:Y:S01]  /*2c80*/  HFMA2.MMA R73, -RZ, RZ, 0, 0 ;  /* 0x00000000ff497435 */ /* 0x000fe200000001ff */
[----:B------:R-:W-:Y:S01]  /*2c90*/  CS2R R24, SRZ ;  /* 0x0000000000187805 */ /* 0x000fe2000001ff00 */
[----:B------:R-:W-:Y:S01]  /*2ca0*/  HFMA2.MMA R84, -RZ, RZ, 0, 0 ;  /* 0x00000000ff547435 */ /* 0x000fe200000001ff */
[----:B------:R-:W-:Y:S01]  /*2cb0*/  CS2R R28, SRZ ;  /* 0x00000000001c7805 */ /* 0x000fe2000001ff00 */
[----:B------:R-:W-:Y:S01]  /*2cc0*/  HFMA2.MMA R57, -RZ, RZ, 0, 0 ;  /* 0x00000000ff397435 */ /* 0x000fe200000001ff */
[----:B------:R-:W-:Y:S01]  /*2cd0*/  MOV R43, RZ ;  /* 0x000000ff002b7202 */ /* 0x000fe20000000f00 */
[----:B------:R-:W-:Y:S01]  /*2ce0*/  HFMA2.MMA R31, -RZ, RZ, 0, 0 ;  /* 0x00000000ff1f7435 */ /* 0x000fe200000001ff */
[----:B------:R-:W-:Y:S01]  /*2cf0*/  CS2R R70, SRZ ;  /* 0x0000000000467805 */ /* 0x000fe2000001ff00 */
[----:B------:R-:W-:Y:S01]  /*2d00*/  HFMA2.MMA R55, -RZ, RZ, 0, 0 ;  /* 0x00000000ff377435 */ /* 0x000fe200000001ff */
[----:B------:R-:W-:Y:S01]  /*2d10*/  MOV R37, RZ ;  /* 0x000000ff00257202 */ /* 0x000fe20000000f00 */
        /* <DEDUP_REMOVED lines=9> */
[----:B------:R-:W-:Y:S01]  /*2db0*/  CS2R R52, SRZ ;  /* 0x0000000000347805 */ /* 0x000fe2000001ff00 */
[----:B------:R-:W-:Y:S01]  /*2dc0*/  MOV R77, RZ ;  /* 0x000000ff004d7202 */ /* 0x000fe20000000f00 */
        /* <DEDUP_REMOVED lines=8> */
[----:B------:R-:W-:Y:S01]  /*2e50*/  IMAD R59, R4, R59, 0x330c ;  /* 0x0000330c043b7424 */ /* 0x000fe200078e023b */
[----:B------:R-:W-:-:S02]  /*2e60*/  MOV R81, RZ ;  /* 0x000000ff00517202 */ /* 0x000fc40000000f00 */
[----:B------:R-:W-:Y:S02]  /*2e70*/  MOV R91, RZ ;  /* 0x000000ff005b7202 */ /* 0x000fe40000000f00 */
[----:B------:R-:W-:Y:S02]  /*2e80*/  MOV R120, RZ ;  /* 0x000000ff00787202 */ /* 0x000fe40000000f00 */
[----:B------:R-:W-:Y:S02]  /*2e90*/  MOV R99, RZ ;  /* 0x000000ff00637202 */ /* 0x000fe40000000f00 */
[----:B------:R-:W-:Y:S02]  /*2ea0*/  MOV R107, RZ ;  /* 0x000000ff006b7202 */ /* 0x000fe40000000f00 */
[----:B------:R-:W-:Y:S01]  /*2eb0*/  LEA R7, R7, 0x840, 0x2 ;  /* 0x0000084007077811 */ /* 0x000fe200078e10ff */
[----:B--2---:R-:W-:Y:S04]  /*2ec0*/  STS [R0.X4+0x330c], R9 ;  /* 0x00330c0900007388 */ /* 0x004fe80000004800 */
[----:B---3--:R0:W-:Y:S04]  /*2ed0*/  STS [R0.X4+0x350c], R11 ;  /* 0x00350c0b00007388 */ /* 0x0081e80000004800 */
[----:B----4-:R1:W-:Y:S04]  /*2ee0*/  STS [R0.X4+0x370c], R13 ;  /* 0x00370c0d00007388 */ /* 0x0103e80000004800 */
[----:B-----5:R2:W-:Y:S01]  /*2ef0*/  STS [R0.X4+0x390c], R15 ;  /* 0x00390c0f00007388 */ /* 0x0205e20000004800 */
[----:B0-----:R-:W-:-:S03]  /*2f00*/  CS2R R10, SRZ ;  /* 0x00000000000a7805 */ /* 0x001fc6000001ff00 */
[----:B------:R0:W-:Y:S01]  /*2f10*/  STS [R0.X4+0x3b0c], R17 ;  /* 0x003b0c1100007388 */ /* 0x0001e20000004800 */
[----:B-1----:R-:W-:-:S03]  /*2f20*/  CS2R R12, SRZ ;  /* 0x00000000000c7805 */ /* 0x002fc6000001ff00 */
[----:B------:R-:W-:Y:S01]  /*2f30*/  STS [R0.X4+0x3d0c], R19 ;  /* 0x003d0c1300007388 */ /* 0x000fe20000004800 */
[----:B--2---:R-:W-:-:S03]  /*2f40*/  CS2R R14, SRZ ;  /* 0x00000000000e7805 */ /* 0x004fc6000001ff00 */
[----:B------:R1:W-:Y:S01]  /*2f50*/  @!P0 STS [R0.X4+0x3f0c], R21 ;  /* 0x003f0c1500008388 */ /* 0x0003e20000004800 */
[----:B0-----:R-:W-:Y:S01]  /*2f60*/  CS2R R16, SRZ ;  /* 0x0000000000107805 */ /* 0x001fe2000001ff00 */
[----:B-1----:R-:W-:Y:S02]  /*2f70*/  CS2R R20, SRZ ;  /* 0x0000000000147805 */ /* 0x002fe4000001ff00 */
[----:B------:R-:W-:Y:S06]  /*2f80*/  BAR.SYNC 0x0 ;  /* 0x0000000000007b1d */ /* 0x000fec0000000000 */
.L_x_11:
[C---:B------:R-:W-:Y:S02]  /*2f90*/  IMAD R41, R14.reuse, 0x24, R59 ;  /* 0x000000240e297824 */ /* 0x040fe400078e023b */
[C---:B------:R-:W-:Y:S01]  /*2fa0*/  IMAD R64, R14.reuse, 0x1104, R7 ;  /* 0x000011040e407824 */ /* 0x040fe200078e0207 */
[----:B------:R-:W-:Y:S02]  /*2fb0*/  IADD3 R14, R14, 0x1, RZ ;  /* 0x000000010e0e7810 */ /* 0x000fe40007ffe0ff */
[----:B------:R-:W-:Y:S02]  /*2fc0*/  LDS R9, [R41] ;  /* 0x0000000029097984 */ /* 0x000fe40000000800 */
[----:B------:R-:W-:-:S02]  /*2fd0*/  ISETP.GE.U32.AND P0, PT, R14, 0x3, PT ;  /* 0x000000030e00780c */ /* 0x000fc40003f06070 */
[----:B------:R-:W0:Y:S04]  /*2fe0*/  LDS R48, [R64+-0x630] ;  /* 0xfff9d00040307984 */ /* 0x000e280000000800 */
[----:B------:R-:W1:Y:S04]  /*2ff0*/  LDS R30, [R41+0x6c] ;  /* 0x00006c00291e7984 */ /* 0x000e680000000800 */
[----:B------:R-:W2:Y:S04]  /*3000*/  LDS R87, [R64+0x210] ;  /* 0x0002100040577984 */ /* 0x000ea80000000800 */
[----:B------:R-:W3:Y:S04]  /*3010*/  LDS R74, [R64] ;  /* 0x00000000404a7984 */ /* 0x000ee80000000800 */
[----:B------:R-:W4:Y:S04]  /*3020*/  LDS R34, [R64+0x108] ;  /* 0x0001080040227984 */ /* 0x000f280000000800 */
[----:B------:R-:W5:Y:S04]  /*3030*/  LDS R65, [R41+0x72c] ;  /* 0x00072c0029417984 */ /* 0x000f680000000800 */
[----:B------:R-:W5:Y:S04]  /*3040*/  LDS R33, [R64+-0x840] ;  /* 0xfff7c00040217984 */ /* 0x000f680000000800 */
[----:B------:R-:W5:Y:S04]  /*3050*/  LDS R78, [R64+-0x738] ;  /* 0xfff8c800404e7984 */ /* 0x000f680000000800 */
[----:B------:R-:W5:Y:S04]  /*3060*/  LDS R86, [R64+-0x528] ;  /* 0xfffad80040567984 */ /* 0x000f680000000800 */
[----:B------:R-:W5:Y:S04]  /*3070*/  LDS R85, [R64+0x318] ;  /* 0x0003180040557984 */ /* 0x000f680000000800 */
[----:B------:R-:W5:Y:S01]  /*3080*/  LDS R22, [R41+0x6c0] ;  /* 0x0006c00029167984 */ /* 0x000f620000000800 */
[----:B0-----:R-:W-:-:S03]  /*3090*/  FFMA R54, R9, R48, R21 ;  /* 0x0000003009367223 */ /* 0x001fc60000000015 */
[----:B------:R-:W0:Y:S01]  /*30a0*/  LDS R56, [R41+0xd8] ;  /* 0x0000d80029387984 */ /* 0x000e220000000800 */
[----:B-1----:R-:W-:-:S03]  /*30b0*/  FFMA R38, R48, R30, R61 ;  /* 0x0000001e30267223 */ /* 0x002fc6000000003d */
[----:B------:R-:W1:Y:S01]  /*30c0*/  LDS R36, [R41+0x798] ;  /* 0x0007980029247984 */ /* 0x000e620000000800 */
[----:B--2---:R-:W-:Y:S02]  /*30d0*/  FFMA R21, R9, R87, R26 ;  /* 0x0000005709157223 */ /* 0x004fe4000000001a */
[-C--:B------:R-:W-:Y:S01]  /*30e0*/  FFMA R61, R87, R30.reuse, R10 ;  /* 0x0000001e573d7223 */ /* 0x080fe2000000000a */
[----:B------:R-:W2:Y:S01]  /*30f0*/  LDS R26, [R41+0x144] ;  /* 0x00014400291a7984 */ /* 0x000ea20000000800 */
[----:B---3--:R-:W-:Y:S02]  /*3100*/  FFMA R42, R74, R30, R91 ;  /* 0x0000001e4a2a7223 */ /* 0x008fe4000000005b */
[C---:B------:R-:W-:Y:S01]  /*3110*/  FFMA R60, R9.reuse, R74, R107 ;  /* 0x0000004a093c7223 */ /* 0x040fe2000000006b */
[----:B------:R-:W-:Y:S01]  /*3120*/  LDS R91, [R41+0x804] ;  /* 0x00080400295b7984 */ /* 0x000fe20000000800 */
[----:B----4-:R-:W-:Y:S02]  /*3130*/  FFMA R108, R34, R30, R89 ;  /* 0x0000001e226c7223 */ /* 0x010fe40000000059 */
[----:B------:R-:W-:Y:S01]  /*3140*/  FFMA R72, R9, R34, R105 ;  /* 0x0000002209487223 */ /* 0x000fe20000000069 */
[----:B------:R-:W-:Y:S01]  /*3150*/  LDS R89, [R41+0x4] ;  /* 0x0000040029597984 */ /* 0x000fe20000000800 */
[----:B-----5:R-:W-:-:S02]  /*3160*/  FFMA R10, R74, R65, R81 ;  /* 0x000000414a0a7223 */ /* 0x020fc40000000051 */
[----:B------:R-:W-:Y:S01]  /*3170*/  FFMA R102, R34, R65, R55 ;  /* 0x0000004122667223 */ /* 0x000fe20000000037 */
[----:B------:R-:W3:Y:S01]  /*3180*/  LDS R81, [R64+-0x62c] ;  /* 0xfff9d40040517984 */ /* 0x000ee20000000800 */
[C---:B------:R-:W-:Y:S02]  /*3190*/  FFMA R62, R9.reuse, R33, R28 ;  /* 0x00000021093e7223 */ /* 0x040fe4000000001c */
[----:B------:R-:W-:Y:S01]  /*31a0*/  FFMA R32, R48, R65, R31 ;  /* 0x0000004130207223 */ /* 0x000fe2000000001f */
[----:B------:R-:W4:Y:S01]  /*31b0*/  LDS R113, [R64+-0x83c] ;  /* 0xfff7c40040717984 */ /* 0x000f220000000800 */
[----:B------:R-:W-:Y:S02]  /*31c0*/  FFMA R83, R78, R30, R83 ;  /* 0x0000001e4e537223 */ /* 0x000fe40000000053 */
[----:B------:R-:W-:Y:S01]  /*31d0*/  FFMA R27, R9, R78, R27 ;  /* 0x0000004e091b7223 */ /* 0x000fe2000000001b */
[----:B------:R-:W5:Y:S01]  /*31e0*/  LDS R80, [R64+0x214] ;  /* 0x0002140040507984 */ /* 0x000f620000000800 */
[----:B------:R-:W-:-:S02]  /*31f0*/  FFMA R57, R86, R30, R57 ;  /* 0x0000001e56397223 */ /* 0x000fc40000000039 */
[----:B------:R-:W-:Y:S01]  /*3200*/  FFMA R13, R9, R86, R13 ;  /* 0x00000056090d7223 */ /* 0x000fe2000000000d */
[----:B------:R-:W-:Y:S01]  /*3210*/  LDS R111, [R64+0x4] ;  /* 0x00000400406f7984 */ /* 0x000fe20000000800 */
[----:B------:R-:W-:Y:S02]  /*3220*/  FFMA R104, R85, R30, R104 ;  /* 0x0000001e55687223 */ /* 0x000fe40000000068 */
[----:B------:R-:W-:Y:S01]  /*3230*/  FFMA R120, R9, R85, R120 ;  /* 0x0000005509787223 */ /* 0x000fe20000000078 */
[----:B------:R-:W4:Y:S01]  /*3240*/  LDS R82, [R41+0x6c4] ;  /* 0x0006c40029527984 */ /* 0x000f220000000800 */
[-C--:B------:R-:W-:Y:S02]  /*3250*/  FFMA R88, R33, R22.reuse, R88 ;  /* 0x0000001621587223 */ /* 0x080fe40000000058 */
[----:B------:R-:W-:Y:S01]  /*3260*/  FFMA R46, R74, R22, R103 ;  /* 0x000000164a2e7223 */ /* 0x000fe20000000067 */
[----:B------:R-:W-:Y:S01]  /*3270*/  LDS R31, [R64+0x10c] ;  /* 0x00010c00401f7984 */ /* 0x000fe20000000800 */
[----:B------:R-:W-:-:S02]  /*3280*/  FFMA R19, R22, R78, R99 ;  /* 0x0000004e16137223 */ /* 0x000fc40000000063 */
[C---:B------:R-:W-:Y:S01]  /*3290*/  FFMA R118, R22.reuse, R34, R97 ;  /* 0x0000002216767223 */ /* 0x040fe20000000061 */
[----:B------:R-:W-:Y:S01]  /*32a0*/  LDS R68, [R41+0x70] ;  /* 0x0000700029447984 */ /* 0x000fe20000000800 */
[C---:B------:R-:W-:Y:S02]  /*32b0*/  FFMA R44, R22.reuse, R48, R95 ;  /* 0x00000030162c7223 */ /* 0x040fe4000000005f */
[C---:B------:R-:W-:Y:S01]  /*32c0*/  FFMA R63, R22.reuse, R87, R18 ;  /* 0x00000057163f7223 */ /* 0x040fe20000000012 */
[----:B------:R-:W-:Y:S01]  /*32d0*/  LDS R119, [R41+0x8] ;  /* 0x0000080029777984 */ /* 0x000fe20000000800 */
[C---:B------:R-:W-:Y:S02]  /*32e0*/  FFMA R53, R22.reuse, R86, R53 ;  /* 0x0000005616357223 */ /* 0x040fe40000000035 */
[----:B------:R-:W-:Y:S01]  /*32f0*/  FFMA R110, R22, R85, R110 ;  /* 0x00000055166e7223 */ /* 0x000fe2000000006e */
[----:B------:R-:W-:Y:S01]  /*3300*/  LDS R97, [R41+0x6c8] ;  /* 0x0006c80029617984 */ /* 0x000fe20000000800 */
[----:B------:R-:W-:-:S02]  /*3310*/  FFMA R22, R33, R30, R12 ;  /* 0x0000001e21167223 */ /* 0x000fc4000000000c */
[CC--:B0-----:R-:W-:Y:S01]  /*3320*/  FFMA R30, R48.reuse, R56.reuse, R45 ;  /* 0x00000038301e7223 */ /* 0x0c1fe2000000002d */
[----:B------:R-:W-:Y:S01]  /*3330*/  LDS R12, [R64+-0x524] ;  /* 0xfffadc00400c7984 */ /* 0x000fe20000000800 */
[C---:B------:R-:W-:Y:S02]  /*3340*/  FFMA R45, R87.reuse, R56, R16 ;  /* 0x00000038572d7223 */ /* 0x040fe40000000010 */
[-C--:B-1----:R-:W-:Y:S01]  /*3350*/  FFMA R16, R48, R36.reuse, R23 ;  /* 0x0000002430107223 */ /* 0x082fe20000000017 */
[----:B------:R-:W-:Y:S01]  /*3360*/  LDS R93, [R41+0x7a0] ;  /* 0x0007a000295d7984 */ /* 0x000fe20000000800 */
[-C--:B------:R-:W-:Y:S02]  /*3370*/  FFMA R9, R78, R65.reuse, R79 ;  /* 0x000000414e097223 */ /* 0x080fe4000000004f */
[C---:B------:R-:W-:Y:S01]  /*3380*/  FFMA R55, R87.reuse, R65, R8 ;  /* 0x0000004157377223 */ /* 0x040fe20000000008 */
[----:B------:R-:W-:Y:S01]  /*3390*/  LDS R79, [R64+0x31c] ;  /* 0x00031c00404f7984 */ /* 0x000fe20000000800 */
[----:B------:R-:W-:-:S02]  /*33a0*/  FFMA R23, R87, R36, R6 ;  /* 0x0000002457177223 */ /* 0x000fc40000000006 */
[----:B--2---:R-:W-:Y:S01]  /*33b0*/  FFMA R6, R48, R26, R17 ;  /* 0x0000001a30067223 */ /* 0x004fe20000000011 */
[----:B------:R-:W0:Y:S01]  /*33c0*/  LDS R8, [R64+-0x734] ;  /* 0xfff8cc0040087984 */ /* 0x000e220000000800 */
[----:B---3--:R-:W-:Y:S02]  /*33d0*/  FFMA R17, R89, R81, R54 ;  /* 0x0000005159117223 */ /* 0x008fe40000000036 */
[-C--:B------:R-:W-:Y:S01]  /*33e0*/  FFMA R40, R33, R65.reuse, R40 ;  /* 0x0000004121287223 */ /* 0x080fe20000000028 */
[----:B------:R-:W1:Y:S01]  /*33f0*/  LDS R54, [R41+0x79c] ;  /* 0x00079c0029367984 */ /* 0x000e620000000800 */
[-C--:B------:R-:W-:Y:S02]  /*3400*/  FFMA R49, R86, R65.reuse, R49 ;  /* 0x0000004156317223 */ /* 0x080fe40000000031 */
[----:B------:R-:W-:Y:S01]  /*3410*/  FFMA R94, R85, R65, R94 ;  /* 0x00000041555e7223 */ /* 0x000fe2000000005e */
[----:B------:R-:W-:Y:S01]  /*3420*/  LDS R115, [R41+0x14c] ;  /* 0x00014c0029737984 */ /* 0x000fe20000000800 */
[----:B------:R-:W-:-:S02]  /*3430*/  FFMA R84, R33, R56, R84 ;  /* 0x0000003821547223 */ /* 0x000fc40000000054 */
[C---:B------:R-:W-:Y:S01]  /*3440*/  FFMA R52, R33.reuse, R36, R52 ;  /* 0x0000002421347223 */ /* 0x040fe20000000034 */
[----:B------:R-:W2:Y:S01]  /*3450*/  LDS R65, [R41+0x730] ;  /* 0x0007300029417984 */ /* 0x000ea20000000800 */
[C---:B------:R-:W-:Y:S02]  /*3460*/  FFMA R20, R33.reuse, R26, R20 ;  /* 0x0000001a21147223 */ /* 0x040fe40000000014 */
[----:B------:R-:W-:Y:S01]  /*3470*/  FFMA R76, R33, R91, R70 ;  /* 0x0000005b214c7223 */ /* 0x000fe20000000046 */
[----:B------:R-:W-:Y:S01]  /*3480*/  LDS R121, [R41+0xc] ;  /* 0x00000c0029797984 */ /* 0x000fe20000000800 */
[----:B----4-:R-:W-:Y:S02]  /*3490*/  FFMA R33, R89, R113, R62 ;  /* 0x0000007159217223 */ /* 0x010fe4000000003e */
[-C--:B------:R-:W-:Y:S01]  /*34a0*/  FFMA R28, R74, R56.reuse, R77 ;  /* 0x000000384a1c7223 */ /* 0x080fe2000000004d */
[----:B------:R-:W-:Y:S01]  /*34b0*/  LDS R70, [R64+-0x730] ;  /* 0xfff8d00040467984 */ /* 0x000fe20000000800 */
[----:B------:R-:W-:-:S02]  /*34c0*/  FFMA R47, R78, R56, R47 ;  /* 0x000000384e2f7223 */ /* 0x000fc4000000002f */
[-C--:B------:R-:W-:Y:S01]  /*34d0*/  FFMA R116, R34, R56.reuse, R75 ;  /* 0x0000003822747223 */ /* 0x080fe2000000004b */
[----:B------:R-:W-:Y:S01]  /*34e0*/  LDS R117, [R41+0x6cc] ;  /* 0x0006cc0029757984 */ /* 0x000fe20000000800 */
[-C--:B------:R-:W-:Y:S02]  /*34f0*/  FFMA R39, R86, R56.reuse, R39 ;  /* 0x0000003856277223 */ /* 0x080fe40000000027 */
[----:B------:R-:W-:Y:S01]  /*3500*/  FFMA R92, R85, R56, R92 ;  /* 0x00000038555c7223 */ /* 0x000fe2000000005c */
[----:B------:R-:W3:Y:S01]  /*3510*/  LDS R75, [R41+0xdc] ;  /* 0x0000dc00294b7984 */ /* 0x000ee20000000800 */
[-C--:B------:R-:W-:Y:S02]  /*3520*/  FFMA R18, R74, R36.reuse, R73 ;  /* 0x000000244a127223 */ /* 0x080fe40000000049 */
[-C--:B------:R-:W-:Y:S01]  /*3530*/  FFMA R15, R78, R36.reuse, R15 ;  /* 0x000000244e0f7223 */ /* 0x080fe2000000000f */
[----:B------:R-:W4:Y:S01]  /*3540*/  LDS R73, [R41+0x148] ;  /* 0x0001480029497984 */ /* 0x000f220000000800 */
[----:B------:R-:W-:-:S02]  /*3550*/  FFMA R90, R34, R36, R71 ;  /* 0x00000024225a7223 */ /* 0x000fc40000000047 */
[-C--:B------:R-:W-:Y:S01]  /*3560*/  FFMA R25, R86, R36.reuse, R25 ;  /* 0x0000002456197223 */ /* 0x080fe20000000019 */
[----:B------:R-:W-:Y:S01]  /*3570*/  LDS R123, [R41+0x80c] ;  /* 0x00080c00297b7984 */ /* 0x000fe20000000800 */
[----:B------:R-:W-:Y:S02]  /*3580*/  FFMA R58, R85, R36, R58 ;  /* 0x00000024553a7223 */ /* 0x000fe4000000003a */
[----:B-----5:R-:W-:Y:S01]  /*3590*/  FFMA R62, R89, R80, R21 ;  /* 0x00000050593e7223 */ /* 0x020fe20000000015 */
[----:B------:R-:W-:Y:S01]  /*35a0*/  LDS R95, [R41+0x78] ;  /* 0x00007800295f7984 */ /* 0x000fe20000000800 */
[-C--:B------:R-:W-:Y:S02]  /*35b0*/  FFMA R36, R74, R26.reuse, R37 ;  /* 0x0000001a4a247223 */ /* 0x080fe40000000025 */
[----:B------:R-:W-:Y:S02]  /*35c0*/  FFMA R56, R34, R26, R29 ;  /* 0x0000001a22387223 */ /* 0x000fe4000000001d */
[----:B------:R-:W-:-:S02]  /*35d0*/  FFMA R21, R111, R82, R46 ;  /* 0x000000526f157223 */ /* 0x000fc4000000002e */
[----:B------:R-:W-:Y:S02]  /*35e0*/  FFMA R37, R87, R26, R24 ;  /* 0x0000001a57257223 */ /* 0x000fe40000000018 */
[----:B------:R-:W-:Y:S02]  /*35f0*/  FFMA R74, R74, R91, R69 ;  /* 0x0000005b4a4a7223 */ /* 0x000fe40000000045 */
[C---:B------:R-:W-:Y:S01]  /*3600*/  FFMA R29, R89.reuse, R111, R60 ;  /* 0x0000006f591d7223 */ /* 0x040fe2000000003c */
[----:B------:R-:W-:Y:S01]  /*3610*/  LDS R69, [R64+0x110] ;  /* 0x0001100040457984 */ /* 0x000fe20000000800 */
[C---:B0-----:R-:W-:Y:S02]  /*3620*/  FFMA R27, R89.reuse, R8, R27 ;  /* 0x00000008591b7223 */ /* 0x041fe4000000001b */
[C---:B------:R-:W-:Y:S02]  /*3630*/  FFMA R72, R89.reuse, R31, R72 ;  /* 0x0000001f59487223 */ /* 0x040fe40000000048 */
[----:B------:R-:W-:-:S02]  /*3640*/  FFMA R13, R89, R12, R13 ;  /* 0x0000000c590d7223 */ /* 0x000fc4000000000d */
[----:B------:R-:W-:Y:S02]  /*3650*/  FFMA R120, R89, R79, R120 ;  /* 0x0000004f59787223 */ /* 0x000fe40000000078 */
[----:B------:R-:W-:Y:S02]  /*3660*/  FFMA R112, R82, R80, R63 ;  /* 0x0000005052707223 */ /* 0x000fe4000000003f */
[----:B------:R-:W-:Y:S02]  /*3670*/  FFMA R46, R12, R68, R57 ;  /* 0x000000440c2e7223 */ /* 0x000fe40000000039 */
[-C--:B------:R-:W-:Y:S01]  /*3680*/  FFMA R43, R78, R26.reuse, R43 ;  /* 0x0000001a4e2b7223 */ /* 0x080fe2000000002b */
[----:B------:R-:W0:Y:S01]  /*3690*/  LDS R57, [R41+0x808] ;  /* 0x0008080029397984 */ /* 0x000e220000000800 */
[-C--:B------:R-:W-:Y:S02]  /*36a0*/  FFMA R35, R86, R26.reuse, R35 ;  /* 0x0000001a56237223 */ /* 0x080fe40000000023 */
[----:B------:R-:W-:-:S02]  /*36b0*/  FFMA R50, R85, R26, R50 ;  /* 0x0000001a55327223 */ /* 0x000fc40000000032 */
[----:B------:R-:W-:Y:S02]  /*36c0*/  FFMA R24, R48, R91, R11 ;  /* 0x0000005b30187223 */ /* 0x000fe4000000000b */
[-C--:B------:R-:W-:Y:S02]  /*36d0*/  FFMA R22, R113, R68.reuse, R22 ;  /* 0x0000004471167223 */ /* 0x080fe40000000016 */
[-C--:B------:R-:W-:Y:S02]  /*36e0*/  FFMA R89, R111, R68.reuse, R42 ;  /* 0x000000446f597223 */ /* 0x080fe4000000002a */
[-C--:B------:R-:W-:Y:S01]  /*36f0*/  FFMA R83, R8, R68.reuse, R83 ;  /* 0x0000004408537223 */ /* 0x080fe20000000053 */
[----:B------:R-:W5:Y:S01]  /*3700*/  LDS R42, [R64+-0x838] ;  /* 0xfff7c800402a7984 */ /* 0x000f620000000800 */
[-C--:B------:R-:W-:Y:S02]  /*3710*/  FFMA R108, R31, R68.reuse, R108 ;  /* 0x000000441f6c7223 */ /* 0x080fe4000000006c */
[----:B------:R-:W-:-:S02]  /*3720*/  FFMA R63, R81, R68, R38 ;  /* 0x00000044513f7223 */ /* 0x000fc40000000026 */
[-C--:B------:R-:W-:Y:S01]  /*3730*/  FFMA R106, R80, R68.reuse, R61 ;  /* 0x00000044506a7223 */ /* 0x080fe2000000003d */
[----:B------:R-:W-:Y:S01]  /*3740*/  LDS R38, [R64+0x8] ;  /* 0x0000080040267984 */ /* 0x000fe20000000800 */
[----:B------:R-:W-:Y:S02]  /*3750*/  FFMA R104, R79, R68, R104 ;  /* 0x000000444f687223 */ /* 0x000fe40000000068 */
[-C--:B------:R-:W-:Y:S01]  /*3760*/  FFMA R109, R78, R91.reuse, R109 ;  /* 0x0000005b4e6d7223 */ /* 0x080fe2000000006d */
[----:B------:R-:W0:Y:S01]  /*3770*/  LDS R68, [R64+-0x628] ;  /* 0xfff9d80040447984 */ /* 0x000e220000000800 */
[-C--:B------:R-:W-:Y:S02]  /*3780*/  FFMA R26, R34, R91.reuse, R67 ;  /* 0x0000005b221a7223 */ /* 0x080fe40000000043 */
[-C--:B------:R-:W-:Y:S01]  /*3790*/  FFMA R11, R87, R91.reuse, R66 ;  /* 0x0000005b570b7223 */ /* 0x080fe20000000042 */
[----:B------:R-:W0:Y:S01]  /*37a0*/  LDS R67, [R64+0x218] ;  /* 0x0002180040437984 */ /* 0x000e220000000800 */
[----:B------:R-:W-:-:S02]  /*37b0*/  FFMA R101, R86, R91, R101 ;  /* 0x0000005b56657223 */ /* 0x000fc40000000065 */
[----:B------:R-:W-:Y:S01]  /*37c0*/  FFMA R96, R85, R91, R96 ;  /* 0x0000005b55607223 */ /* 0x000fe20000000060 */
[----:B------:R-:W0:Y:S01]  /*37d0*/  LDS R66, [R64+-0x520] ;  /* 0xfffae00040427984 */ /* 0x000e220000000800 */
[----:B------:R-:W-:Y:S02]  /*37e0*/  FFMA R71, R82, R81, R44 ;  /* 0x0000005152477223 */ /* 0x000fe4000000002c */
[----:B-1----:R-:W-:Y:S01]  /*37f0*/  FFMA R60, R80, R54, R23 ;  /* 0x00000036503c7223 */ /* 0x002fe20000000017 */
[----:B------:R-:W1:Y:S01]  /*3800*/  LDS R91, [R41+0x74] ;  /* 0x00007400295b7984 */ /* 0x000e620000000800 */
[-C--:B--2---:R-:W-:Y:S02]  /*3810*/  FFMA R40, R113, R65.reuse, R40 ;  /* 0x0000004171287223 */ /* 0x084fe40000000028 */
[-C--:B------:R-:W-:Y:S01]  /*3820*/  FFMA R10, R111, R65.reuse, R10 ;  /* 0x000000416f0a7223 */ /* 0x080fe2000000000a */
[----:B------:R-:W2:Y:S01]  /*3830*/  LDS R23, [R41+0x734] ;  /* 0x0007340029177984 */ /* 0x000ea20000000800 */
[----:B------:R-:W-:-:S02]  /*3840*/  FFMA R9, R8, R65, R9 ;  /* 0x0000004108097223 */ /* 0x000fc40000000009 */
[-C--:B------:R-:W-:Y:S02]  /*3850*/  FFMA R102, R31, R65.reuse, R102 ;  /* 0x000000411f667223 */ /* 0x080fe40000000066 */
[-C--:B------:R-:W-:Y:S02]  /*3860*/  FFMA R32, R81, R65.reuse, R32 ;  /* 0x0000004151207223 */ /* 0x080fe40000000020 */
[-C--:B------:R-:W-:Y:S02]  /*3870*/  FFMA R100, R80, R65.reuse, R55 ;  /* 0x0000004150647223 */ /* 0x080fe40000000037 */
[-C--:B------:R-:W-:Y:S02]  /*3880*/  FFMA R44, R12, R65.reuse, R49 ;  /* 0x000000410c2c7223 */ /* 0x080fe40000000031 */
[----:B------:R-:W-:Y:S02]  /*3890*/  FFMA R94, R79, R65, R94 ;  /* 0x000000414f5e7223 */ /* 0x000fe4000000005e */
[----:B------:R-:W1:Y:S01]  /*38a0*/  LDS R65, [R64+0x320] ;  /* 0x0003200040417984 */ /* 0x000e620000000800 */
[----:B------:R-:W-:-:S02]  /*38b0*/  FFMA R88, R113, R82, R88 ;  /* 0x0000005271587223 */ /* 0x000fc40000000058 */
[C---:B------:R-:W-:Y:S02]  /*38c0*/  FFMA R19, R82.reuse, R8, R19 ;  /* 0x0000000852137223 */ /* 0x040fe40000000013 */
[C---:B------:R-:W-:Y:S02]  /*38d0*/  FFMA R118, R82.reuse, R31, R118 ;  /* 0x0000001f52767223 */ /* 0x040fe40000000076 */
[C---:B------:R-:W-:Y:S02]  /*38e0*/  FFMA R53, R82.reuse, R12, R53 ;  /* 0x0000000c52357223 */ /* 0x040fe40000000035 */
[----:B------:R-:W-:Y:S02]  /*38f0*/  FFMA R110, R82, R79, R110 ;  /* 0x0000004f526e7223 */ /* 0x000fe4000000006e */
[C---:B---3--:R-:W-:Y:S02]  /*3900*/  FFMA R49, R111.reuse, R75, R28 ;  /* 0x0000004b6f317223 */ /* 0x048fe4000000001c */
[----:B------:R-:W-:-:S02]  /*3910*/  FFMA R18, R111, R54, R18 ;  /* 0x000000366f127223 */ /* 0x000fc40000000012 */
[----:B----4-:R-:W-:Y:S02]  /*3920*/  FFMA R36, R111, R73, R36 ;  /* 0x000000496f247223 */ /* 0x010fe40000000024 */
[-C--:B------:R-:W-:Y:S02]  /*3930*/  FFMA R52, R113, R54.reuse, R52 ;  /* 0x0000003671347223 */ /* 0x080fe40000000034 */
[-C--:B------:R-:W-:Y:S02]  /*3940*/  FFMA R15, R8, R54.reuse, R15 ;  /* 0x00000036080f7223 */ /* 0x080fe4000000000f */
[-C--:B------:R-:W-:Y:S02]  /*3950*/  FFMA R90, R31, R54.reuse, R90 ;  /* 0x000000361f5a7223 */ /* 0x080fe4000000005a */
[-C--:B------:R-:W-:Y:S02]  /*3960*/  FFMA R16, R81, R54.reuse, R16 ;  /* 0x0000003651107223 */ /* 0x080fe40000000010 */
[----:B------:R-:W-:-:S02]  /*3970*/  FFMA R25, R12, R54, R25 ;  /* 0x000000360c197223 */ /* 0x000fc40000000019 */
[----:B------:R-:W-:Y:S02]  /*3980*/  FFMA R58, R79, R54, R58 ;  /* 0x000000364f3a7223 */ /* 0x000fe4000000003a */
[----:B0-----:R-:W-:Y:S02]  /*3990*/  FFMA R111, R111, R57, R74 ;  /* 0x000000396f6f7223 */ /* 0x001fe4000000004a */
[----:B------:R-:W-:Y:S02]  /*39a0*/  FFMA R61, R119, R69, R72 ;  /* 0x00000045773d7223 */ /* 0x000fe40000000048 */
[----:B------:R-:W-:Y:S02]  /*39b0*/  FFMA R28, R12, R75, R39 ;  /* 0x0000004b0c1c7223 */ /* 0x000fe40000000027 */
[----:B------:R-:W-:Y:S02]  /*39c0*/  FFMA R54, R80, R73, R37 ;  /* 0x0000004950367223 */ /* 0x000fe40000000025 */
[----:B------:R-:W-:-:S02]  /*39d0*/  FFMA R105, R81, R57, R24 ;  /* 0x0000003951697223 */ /* 0x000fc40000000018 */
[C---:B-----5:R-:W-:Y:S02]  /*39e0*/  FFMA R74, R119.reuse, R42, R33 ;  /* 0x0000002a774a7223 */ /* 0x060fe40000000021 */
[----:B------:R-:W-:Y:S02]  /*39f0*/  FFMA R72, R119, R68, R17 ;  /* 0x0000004477487223 */ /* 0x000fe40000000011 */
[----:B------:R-:W-:Y:S02]  /*3a00*/  FFMA R24, R80, R57, R11 ;  /* 0x0000003950187223 */ /* 0x000fe4000000000b */
[-C--:B------:R-:W-:Y:S01]  /*3a10*/  FFMA R88, R42, R97.reuse, R88 ;  /* 0x000000612a587223 */ /* 0x080fe20000000058 */
[----:B------:R-:W0:Y:S01]  /*3a20*/  LDS R11, [R41+0xe0] ;  /* 0x0000e000290b7984 */ /* 0x000e220000000800 */
[----:B------:R-:W-:Y:S02]  /*3a30*/  FFMA R21, R38, R97, R21 ;  /* 0x0000006126157223 */ /* 0x000fe40000000015 */
[----:B------:R-:W-:-:S02]  /*3a40*/  FFMA R19, R97, R70, R19 ;  /* 0x0000004661137223 */ /* 0x000fc40000000013 */
[C---:B------:R-:W-:Y:S02]  /*3a50*/  FFMA R17, R97.reuse, R69, R118 ;  /* 0x0000004561117223 */ /* 0x040fe40000000076 */
[C---:B------:R-:W-:Y:S01]  /*3a60*/  FFMA R71, R97.reuse, R68, R71 ;  /* 0x0000004461477223 */ /* 0x040fe20000000047 */
[----:B------:R-:W-:Y:S01]  /*3a70*/  LDS R118, [R64+0x194] ;  /* 0x0001940040767984 */ /* 0x000fe20000000800 */
[C---:B------:R-:W-:Y:S02]  /*3a80*/  FFMA R55, R97.reuse, R67, R112 ;  /* 0x0000004361377223 */ /* 0x040fe40000000070 */
[----:B------:R-:W-:Y:S01]  /*3a90*/  FFMA R53, R97, R66, R53 ;  /* 0x0000004261357223 */ /* 0x000fe20000000035 */
[----:B------:R-:W-:Y:S01]  /*3aa0*/  LDS R112, [R64+-0x7bc] ;  /* 0xfff8440040707984 */ /* 0x000fe20000000800 */
[-C--:B-1----:R-:W-:Y:S02]  /*3ab0*/  FFMA R22, R42, R91.reuse, R22 ;  /* 0x0000005b2a167223 */ /* 0x082fe40000000016 */
[----:B------:R-:W-:-:S02]  /*3ac0*/  FFMA R89, R38, R91, R89 ;  /* 0x0000005b26597223 */ /* 0x000fc40000000059 */
[-C--:B------:R-:W-:Y:S02]  /*3ad0*/  FFMA R83, R70, R91.reuse, R83 ;  /* 0x0000005b46537223 */ /* 0x080fe40000000053 */
[-C--:B------:R-:W-:Y:S02]  /*3ae0*/  FFMA R77, R69, R91.reuse, R108 ;  /* 0x0000005b454d7223 */ /* 0x080fe4000000006c */
[-C--:B------:R-:W-:Y:S01]  /*3af0*/  FFMA R63, R68, R91.reuse, R63 ;  /* 0x0000005b443f7223 */ /* 0x080fe2000000003f */
[----:B------:R-:W-:Y:S01]  /*3b00*/  LDS R108, [R64+-0x6b4] ;  /* 0xfff94c00406c7984 */ /* 0x000fe20000000800 */
[-C--:B------:R-:W-:Y:S02]  /*3b10*/  FFMA R39, R67, R91.reuse, R106 ;  /* 0x0000005b43277223 */ /* 0x080fe4000000006a */
[----:B------:R-:W-:Y:S01]  /*3b20*/  FFMA R46, R66, R91, R46 ;  /* 0x0000005b422e7223 */ /* 0x000fe2000000002e */
[----:B------:R-:W-:Y:S01]  /*3b30*/  LDS R106, [R64+0x18c] ;  /* 0x00018c00406a7984 */ /* 0x000fe20000000800 */
[----:B--2---:R-:W-:-:S02]  /*3b40*/  FFMA R40, R42, R23, R40 ;  /* 0x000000172a287223 */ /* 0x004fc40000000028 */
[-C--:B------:R-:W-:Y:S02]  /*3b50*/  FFMA R10, R38, R23.reuse, R10 ;  /* 0x00000017260a7223 */ /* 0x080fe4000000000a */
[-C--:B------:R-:W-:Y:S02]  /*3b60*/  FFMA R9, R70, R23.reuse, R9 ;  /* 0x0000001746097223 */ /* 0x080fe40000000009 */
[-C--:B------:R-:W-:Y:S02]  /*3b70*/  FFMA R33, R69, R23.reuse, R102 ;  /* 0x0000001745217223 */ /* 0x080fe40000000066 */
[-C--:B------:R-:W-:Y:S01]  /*3b80*/  FFMA R32, R68, R23.reuse, R32 ;  /* 0x0000001744207223 */ /* 0x080fe20000000020 */
[----:B------:R-:W-:Y:S01]  /*3b90*/  LDS R102, [R64+0x294] ;  /* 0x0002940040667984 */ /* 0x000fe20000000800 */
[-C--:B------:R-:W-:Y:S02]  /*3ba0*/  FFMA R37, R67, R23.reuse, R100 ;  /* 0x0000001743257223 */ /* 0x080fe40000000064 */
[----:B------:R-:W-:Y:S01]  /*3bb0*/  FFMA R44, R66, R23, R44 ;  /* 0x00000017422c7223 */ /* 0x000fe2000000002c */
[----:B------:R-:W-:Y:S01]  /*3bc0*/  LDS R100, [R64+-0x4a4] ;  /* 0xfffb5c0040647984 */ /* 0x000fe20000000800 */
[----:B------:R-:W-:-:S02]  /*3bd0*/  FFMA R97, R97, R65, R110 ;  /* 0x0000004161617223 */ /* 0x000fc4000000006e */
[C---:B------:R-:W-:Y:S01]  /*3be0*/  FFMA R91, R65.reuse, R91, R104 ;  /* 0x0000005b415b7223 */ /* 0x040fe20000000068 */
[----:B------:R-:W-:Y:S01]  /*3bf0*/  LDS R110, [R64+0x84] ;  /* 0x00008400406e7984 */ /* 0x000fe20000000800 */
[----:B------:R-:W-:Y:S02]  /*3c00*/  FFMA R23, R65, R23, R94 ;  /* 0x0000001741177223 */ /* 0x000fe4000000005e */
[C---:B------:R-:W-:Y:S01]  /*3c10*/  FFMA R84, R113.reuse, R75, R84 ;  /* 0x0000004b71547223 */ /* 0x040fe20000000054 */
[----:B------:R-:W-:Y:S01]  /*3c20*/  LDS R104, [R64+-0x5ac] ;  /* 0xfffa540040687984 */ /* 0x000fe20000000800 */
[C---:B------:R-:W-:Y:S02]  /*3c30*/  FFMA R20, R113.reuse, R73, R20 ;  /* 0x0000004971147223 */ /* 0x040fe40000000014 */
[-C--:B------:R-:W-:Y:S01]  /*3c40*/  FFMA R113, R113, R57.reuse, R76 ;  /* 0x0000003971717223 */ /* 0x080fe2000000004c */
[----:B------:R-:W1:Y:S01]  /*3c50*/  LDS R94, [R64+0x39c] ;  /* 0x00039c00405e7984 */ /* 0x000e620000000800 */
[----:B------:R-:W-:-:S02]  /*3c60*/  FFMA R109, R8, R57, R109 ;  /* 0x00000039086d7223 */ /* 0x000fc4000000006d */
[-C--:B------:R-:W-:Y:S02]  /*3c70*/  FFMA R26, R31, R57.reuse, R26 ;  /* 0x000000391f1a7223 */ /* 0x080fe4000000001a */
[CC--:B------:R-:W-:Y:S02]  /*3c80*/  FFMA R101, R12.reuse, R57.reuse, R101 ;  /* 0x000000390c657223 */ /* 0x0c0fe40000000065 */
[----:B------:R-:W-:Y:S02]  /*3c90*/  FFMA R96, R79, R57, R96 ;  /* 0x000000394f607223 */ /* 0x000fe40000000060 */
[C---:B------:R-:W-:Y:S02]  /*3ca0*/  FFMA R57, R119.reuse, R67, R62 ;  /* 0x0000004377397223 */ /* 0x040fe4000000003e */
[----:B------:R-:W-:Y:S02]  /*3cb0*/  FFMA R98, R12, R73, R35 ;  /* 0x000000490c627223 */ /* 0x000fe40000000023 */
[C---:B------:R-:W-:Y:S01]  /*3cc0*/  FFMA R62, R119.reuse, R66, R13 ;  /* 0x00000042773e7223 */ /* 0x040fe2000000000d */
[----:B------:R-:W2:Y:S01]  /*3cd0*/  LDS R35, [R41+0x738] ;  /* 0x0007380029237984 */ /* 0x000ea20000000800 */
[----:B------:R-:W-:-:S02]  /*3ce0*/  FFMA R82, R119, R38, R29 ;  /* 0x0000002677527223 */ /* 0x000fc4000000001d */
[----:B------:R-:W-:Y:S01]  /*3cf0*/  FFMA R76, R119, R70, R27 ;  /* 0x00000046774c7223 */ /* 0x000fe2000000001b */
[----:B------:R-:W3:Y:S01]  /*3d00*/  LDS R13, [R41+0xe4] ;  /* 0x0000e400290d7984 */ /* 0x000ee20000000800 */
[-C--:B------:R-:W-:Y:S02]  /*3d10*/  FFMA R47, R8, R75.reuse, R47 ;  /* 0x0000004b082f7223 */ /* 0x080fe4000000002f */
[-C--:B------:R-:W-:Y:S02]  /*3d20*/  FFMA R116, R31, R75.reuse, R116 ;  /* 0x0000004b1f747223 */ /* 0x080fe40000000074 */
[-C--:B------:R-:W-:Y:S02]  /*3d30*/  FFMA R30, R81, R75.reuse, R30 ;  /* 0x0000004b511e7223 */ /* 0x080fe4000000001e */
[----:B------:R-:W-:Y:S02]  /*3d40*/  FFMA R114, R80, R75, R45 ;  /* 0x0000004b50727223 */ /* 0x000fe4000000002d */
[----:B------:R-:W-:-:S02]  /*3d50*/  FFMA R56, R31, R73, R56 ;  /* 0x000000491f387223 */ /* 0x000fc40000000038 */
[----:B------:R-:W-:Y:S02]  /*3d60*/  FFMA R119, R119, R65, R120 ;  /* 0x0000004177777223 */ /* 0x000fe40000000078 */
[----:B------:R-:W-:Y:S01]  /*3d70*/  FFMA R92, R79, R75, R92 ;  /* 0x0000004b4f5c7223 */ /* 0x000fe2000000005c */
[----:B------:R-:W-:Y:S01]  /*3d80*/  LDS R120, [R41+0x20] ;  /* 0x0000200029787984 */ /* 0x000fe20000000800 */
[-C--:B------:R-:W-:Y:S02]  /*3d90*/  FFMA R43, R8, R73.reuse, R43 ;  /* 0x00000049082b7223 */ /* 0x080fe4000000002b */
[-C--:B------:R-:W-:Y:S02]  /*3da0*/  FFMA R6, R81, R73.reuse, R6 ;  /* 0x0000004951067223 */ /* 0x080fe40000000006 */
[----:B------:R-:W-:Y:S02]  /*3db0*/  FFMA R50, R79, R73, R50 ;  /* 0x000000494f327223 */ /* 0x000fe40000000032 */
[----:B0-----:R-:W-:-:S02]  /*3dc0*/  FFMA R84, R42, R11, R84 ;  /* 0x0000000b2a547223 */ /* 0x001fc40000000054 */
[-C--:B------:R-:W-:Y:S02]  /*3dd0*/  FFMA R49, R38, R11.reuse, R49 ;  /* 0x0000000b26317223 */ /* 0x080fe40000000031 */
[-C--:B------:R-:W-:Y:S02]  /*3de0*/  FFMA R47, R70, R11.reuse, R47 ;  /* 0x0000000b462f7223 */ /* 0x080fe4000000002f */
[-C--:B------:R-:W-:Y:S02]  /*3df0*/  FFMA R45, R69, R11.reuse, R116 ;  /* 0x0000000b452d7223 */ /* 0x080fe40000000074 */
[-C--:B------:R-:W-:Y:S01]  /*3e00*/  FFMA R30, R68, R11.reuse, R30 ;  /* 0x0000000b441e7223 */ /* 0x080fe2000000001e */
[----:B------:R-:W-:Y:S01]  /*3e10*/  LDS R116, [R64+0x29c] ;  /* 0x00029c0040747984 */ /* 0x000fe20000000800 */
[-C--:B------:R-:W-:Y:S02]  /*3e20*/  FFMA R29, R67, R11.reuse, R114 ;  /* 0x0000000b431d7223 */ /* 0x080fe40000000072 */
[----:B------:R-:W-:-:S02]  /*3e30*/  FFMA R28, R66, R11, R28 ;  /* 0x0000000b421c7223 */ /* 0x000fc4000000001c */
[----:B------:R-:W-:Y:S02]  /*3e40*/  FFMA R27, R67, R93, R60 ;  /* 0x0000005d431b7223 */ /* 0x000fe4000000003c */
[----:B------:R-:W-:Y:S02]  /*3e50*/  FFMA R73, R69, R115, R56 ;  /* 0x0000007345497223 */ /* 0x000fe40000000038 */
[----:B------:R-:W-:Y:S02]  /*3e60*/  FFMA R11, R65, R11, R92 ;  /* 0x0000000b410b7223 */ /* 0x000fe4000000005c */
[----:B-1----:R-:W-:Y:S01]  /*3e70*/  FFMA R60, R121, R94, R119 ;  /* 0x0000005e793c7223 */ /* 0x002fe20000000077 */
[----:B------:R-:W-:Y:S01]  /*3e80*/  LDS R92, [R64+0x190] ;  /* 0x00019000405c7984 */ /* 0x000fe20000000800 */
[-C--:B------:R-:W-:Y:S02]  /*3e90*/  FFMA R88, R112, R117.reuse, R88 ;  /* 0x0000007570587223 */ /* 0x080fe40000000058 */
[----:B------:R-:W-:Y:S01]  /*3ea0*/  FFMA R21, R110, R117, R21 ;  /* 0x000000756e157223 */ /* 0x000fe20000000015 */
[----:B------:R-:W0:Y:S01]  /*3eb0*/  LDS R119, [R41+0x7a4] ;  /* 0x0007a40029777984 */ /* 0x000e220000000800 */
[----:B------:R-:W-:-:S02]  /*3ec0*/  FFMA R19, R117, R108, R19 ;  /* 0x0000006c75137223 */ /* 0x000fc40000000013 */
[C---:B------:R-:W-:Y:S02]  /*3ed0*/  FFMA R17, R117.reuse, R106, R17 ;  /* 0x0000006a75117223 */ /* 0x040fe40000000011 */
[C---:B------:R-:W-:Y:S02]  /*3ee0*/  FFMA R71, R117.reuse, R104, R71 ;  /* 0x0000006875477223 */ /* 0x040fe40000000047 */
[C---:B------:R-:W-:Y:S02]  /*3ef0*/  FFMA R55, R117.reuse, R102, R55 ;  /* 0x0000006675377223 */ /* 0x040fe40000000037 */
[C---:B------:R-:W-:Y:S02]  /*3f00*/  FFMA R53, R117.reuse, R100, R53 ;  /* 0x0000006475357223 */ /* 0x040fe40000000035 */
[----:B------:R-:W-:Y:S02]  /*3f10*/  FFMA R56, R117, R94, R97 ;  /* 0x0000005e75387223 */ /* 0x000fe40000000061 */
[----:B------:R-:W1:Y:S01]  /*3f20*/  LDS R117, [R41+0x150] ;  /* 0x0001500029757984 */ /* 0x000e620000000800 */
[----:B------:R-:W-:-:S02]  /*3f30*/  FFMA R52, R42, R93, R52 ;  /* 0x0000005d2a347223 */ /* 0x000fc40000000034 */
[-C--:B------:R-:W-:Y:S01]  /*3f40*/  FFMA R18, R38, R93.reuse, R18 ;  /* 0x0000005d26127223 */ /* 0x080fe20000000012 */
[----:B------:R-:W4:Y:S01]  /*3f50*/  LDS R97, [R41+0x810] ;  /* 0x0008100029617984 */ /* 0x000f220000000800 */
[-C--:B------:R-:W-:Y:S02]  /*3f60*/  FFMA R15, R70, R93.reuse, R15 ;  /* 0x0000005d460f7223 */ /* 0x080fe4000000000f */
[-C--:B------:R-:W-:Y:S02]  /*3f70*/  FFMA R75, R69, R93.reuse, R90 ;  /* 0x0000005d454b7223 */ /* 0x080fe4000000005a */
[-C--:B------:R-:W-:Y:S01]  /*3f80*/  FFMA R16, R68, R93.reuse, R16 ;  /* 0x0000005d44107223 */ /* 0x080fe20000000010 */
[----:B------:R-:W-:Y:S01]  /*3f90*/  LDS R90, [R64+-0x6b0] ;  /* 0xfff95000405a7984 */ /* 0x000fe20000000800 */
[----:B------:R-:W-:Y:S02]  /*3fa0*/  FFMA R25, R66, R93, R25 ;  /* 0x0000005d42197223 */ /* 0x000fe40000000019 */
[----:B------:R-:W-:-:S02]  /*3fb0*/  FFMA R20, R42, R115, R20 ;  /* 0x000000732a147223 */ /* 0x000fc40000000014 */
[-C--:B------:R-:W-:Y:S02]  /*3fc0*/  FFMA R36, R38, R115.reuse, R36 ;  /* 0x0000007326247223 */ /* 0x080fe40000000024 */
[-C--:B------:R-:W-:Y:S02]  /*3fd0*/  FFMA R43, R70, R115.reuse, R43 ;  /* 0x00000073462b7223 */ /* 0x080fe4000000002b */
[-C--:B------:R-:W-:Y:S02]  /*3fe0*/  FFMA R6, R68, R115.reuse, R6 ;  /* 0x0000007344067223 */ /* 0x080fe40000000006 */
[-C--:B------:R-:W-:Y:S02]  /*3ff0*/  FFMA R99, R67, R115.reuse, R54 ;  /* 0x0000007343637223 */ /* 0x080fe40000000036 */
[----:B------:R-:W-:Y:S01]  /*4000*/  FFMA R98, R66, R115, R98 ;  /* 0x0000007342627223 */ /* 0x000fe20000000062 */
[----:B------:R-:W-:Y:S01]  /*4010*/  LDS R54, [R41+0x7c] ;  /* 0x00007c0029367984 */ /* 0x000fe20000000800 */
[----:B------:R-:W-:-:S02]  /*4020*/  FFMA R113, R42, R123, R113 ;  /* 0x0000007b2a717223 */ /* 0x000fc40000000071 */
[-C--:B------:R-:W-:Y:S02]  /*4030*/  FFMA R111, R38, R123.reuse, R111 ;  /* 0x0000007b266f7223 */ /* 0x080fe4000000006f */
[----:B------:R-:W-:Y:S02]  /*4040*/  FFMA R107, R69, R123, R26 ;  /* 0x0000007b456b7223 */ /* 0x000fe4000000001a */
[C---:B------:R-:W-:Y:S02]  /*4050*/  FFMA R93, R65.reuse, R93, R58 ;  /* 0x0000005d415d7223 */ /* 0x040fe4000000003a */
[----:B------:R-:W-:Y:S01]  /*4060*/  FFMA R115, R65, R115, R50 ;  /* 0x0000007341737223 */ /* 0x000fe20000000032 */
[----:B------:R-:W-:Y:S01]  /*4070*/  LDS R58, [R41+0x6d0] ;  /* 0x0006d000293a7984 */ /* 0x000fe20000000800 */
[----:B------:R-:W-:Y:S02]  /*4080*/  FFMA R42, R94, R95, R91 ;  /* 0x0000005f5e2a7223 */ /* 0x000fe4000000005b */
[-C--:B--2---:R-:W-:Y:S01]  /*4090*/  FFMA R40, R112, R35.reuse, R40 ;  /* 0x0000002370287223 */ /* 0x084fe20000000028 */
[----:B------:R-:W2:Y:S01]  /*40a0*/  LDS R91, [R64+0x88] ;  /* 0x00008800405b7984 */ /* 0x000ea20000000800 */
[----:B------:R-:W-:-:S02]  /*40b0*/  FFMA R10, R110, R35, R10 ;  /* 0x000000236e0a7223 */ /* 0x000fc4000000000a */
[-C--:B------:R-:W-:Y:S01]  /*40c0*/  FFMA R9, R108, R35.reuse, R9 ;  /* 0x000000236c097223 */ /* 0x080fe20000000009 */
[----:B------:R-:W-:Y:S01]  /*40d0*/  LDS R50, [R64+0x298] ;  /* 0x0002980040327984 */ /* 0x000fe20000000800 */
[-C--:B------:R-:W-:Y:S02]  /*40e0*/  FFMA R33, R106, R35.reuse, R33 ;  /* 0x000000236a217223 */ /* 0x080fe40000000021 */
[-C--:B------:R-:W-:Y:S02]  /*40f0*/  FFMA R32, R104, R35.reuse, R32 ;  /* 0x0000002368207223 */ /* 0x080fe40000000020 */
[-C--:B------:R-:W-:Y:S02]  /*4100*/  FFMA R37, R102, R35.reuse, R37 ;  /* 0x0000002366257223 */ /* 0x080fe40000000025 */
[-C--:B------:R-:W-:Y:S02]  /*4110*/  FFMA R44, R100, R35.reuse, R44 ;  /* 0x00000023642c7223 */ /* 0x080fe4000000002c */
[----:B------:R-:W-:-:S02]  /*4120*/  FFMA R38, R94, R35, R23 ;  /* 0x000000235e267223 */ /* 0x000fc40000000017 */
[-C--:B---3--:R-:W-:Y:S01]  /*4130*/  FFMA R84, R112, R13.reuse, R84 ;  /* 0x0000000d70547223 */ /* 0x088fe20000000054 */
[----:B------:R-:W-:Y:S01]  /*4140*/  LDS R23, [R64+-0x5a8] ;  /* 0xfffa580040177984 */ /* 0x000fe20000000800 */
[-C--:B------:R-:W-:Y:S02]  /*4150*/  FFMA R49, R110, R13.reuse, R49 ;  /* 0x0000000d6e317223 */ /* 0x080fe40000000031 */
[-C--:B------:R-:W-:Y:S01]  /*4160*/  FFMA R47, R108, R13.reuse, R47 ;  /* 0x0000000d6c2f7223 */ /* 0x080fe2000000002f */
[----:B------:R-:W-:Y:S01]  /*4170*/  LDS R35, [R64+-0x4a0] ;  /* 0xfffb600040237984 */ /* 0x000fe20000000800 */
[-C--:B------:R-:W-:Y:S02]  /*4180*/  FFMA R45, R106, R13.reuse, R45 ;  /* 0x0000000d6a2d7223 */ /* 0x080fe4000000002d */
[-C--:B------:R-:W-:Y:S02]  /*4190*/  FFMA R30, R104, R13.reuse, R30 ;  /* 0x0000000d681e7223 */ /* 0x080fe4000000001e */
[----:B------:R-:W-:-:S02]  /*41a0*/  FFMA R29, R102, R13, R29 ;  /* 0x0000000d661d7223 */ /* 0x000fc4000000001d */
[-C--:B------:R-:W-:Y:S02]  /*41b0*/  FFMA R28, R100, R13.reuse, R28 ;  /* 0x0000000d641c7223 */ /* 0x080fe4000000001c */
[C---:B------:R-:W-:Y:S02]  /*41c0*/  FFMA R26, R94.reuse, R13, R11 ;  /* 0x0000000d5e1a7223 */ /* 0x040fe4000000000b */
[----:B------:R-:W3:Y:S01]  /*41d0*/  LDS R13, [R64+-0x7b8] ;  /* 0xfff84800400d7984 */ /* 0x000ee20000000800 */
[-C--:B------:R-:W-:Y:S02]  /*41e0*/  FFMA R96, R65, R123.reuse, R96 ;  /* 0x0000007b41607223 */ /* 0x080fe40000000060 */
[----:B------:R-:W-:Y:S01]  /*41f0*/  FFMA R103, R67, R123, R24 ;  /* 0x0000007b43677223 */ /* 0x000fe20000000018 */
[----:B------:R-:W5:Y:S01]  /*4200*/  LDS R11, [R64+0x3a0] ;  /* 0x0003a000400b7984 */ /* 0x000f620000000800 */
[C---:B0-----:R-:W-:Y:S02]  /*4210*/  FFMA R24, R94.reuse, R119, R93 ;  /* 0x000000775e187223 */ /* 0x041fe4000000005d */
[C---:B-1----:R-:W-:Y:S01]  /*4220*/  FFMA R114, R94.reuse, R117, R115 ;  /* 0x000000755e727223 */ /* 0x042fe20000000073 */
[----:B------:R-:W0:Y:S01]  /*4230*/  LDS R93, [R41+0x73c] ;  /* 0x00073c00295d7984 */ /* 0x000e220000000800 */
[----:B----4-:R-:W-:-:S02]  /*4240*/  FFMA R96, R94, R97, R96 ;  /* 0x000000615e607223 */ /* 0x010fc40000000060 */
[----:B------:R-:W-:Y:S01]  /*4250*/  FFMA R61, R121, R106, R61 ;  /* 0x0000006a793d7223 */ /* 0x000fe2000000003d */
[----:B------:R-:W1:Y:S01]  /*4260*/  LDS R94, [R41+0x7a8] ;  /* 0x0007a800295e7984 */ /* 0x000e620000000800 */
[-C--:B------:R-:W-:Y:S02]  /*4270*/  FFMA R22, R112, R95.reuse, R22 ;  /* 0x0000005f70167223 */ /* 0x080fe40000000016 */
[-C--:B------:R-:W-:Y:S02]  /*4280*/  FFMA R89, R110, R95.reuse, R89 ;  /* 0x0000005f6e597223 */ /* 0x080fe40000000059 */
[-C--:B------:R-:W-:Y:S02]  /*4290*/  FFMA R83, R108, R95.reuse, R83 ;  /* 0x0000005f6c537223 */ /* 0x080fe40000000053 */
[-C--:B------:R-:W-:Y:S02]  /*42a0*/  FFMA R77, R106, R95.reuse, R77 ;  /* 0x0000005f6a4d7223 */ /* 0x080fe4000000004d */
[----:B------:R-:W-:-:S02]  /*42b0*/  FFMA R63, R104, R95, R63 ;  /* 0x0000005f683f7223 */ /* 0x000fc4000000003f */
[-C--:B------:R-:W-:Y:S02]  /*42c0*/  FFMA R39, R102, R95.reuse, R39 ;  /* 0x0000005f66277223 */ /* 0x080fe40000000027 */
[----:B------:R-:W-:Y:S02]  /*42d0*/  FFMA R46, R100, R95, R46 ;  /* 0x0000005f642e7223 */ /* 0x000fe4000000002e */
[C---:B------:R-:W-:Y:S01]  /*42e0*/  FFMA R75, R106.reuse, R119, R75 ;  /* 0x000000776a4b7223 */ /* 0x040fe2000000004b */
[----:B------:R-:W4:Y:S01]  /*42f0*/  LDS R95, [R41+0x10] ;  /* 0x00001000295f7984 */ /* 0x000f220000000800 */
[C---:B------:R-:W-:Y:S02]  /*4300*/  FFMA R73, R106.reuse, R117, R73 ;  /* 0x000000756a497223 */ /* 0x040fe40000000049 */
[----:B------:R-:W-:Y:S02]  /*4310*/  FFMA R107, R106, R97, R107 ;  /* 0x000000616a6b7223 */ /* 0x000fe4000000006b */
[----:B------:R-:W0:Y:S01]  /*4320*/  LDS R106, [R41+0xe8] ;  /* 0x0000e800296a7984 */ /* 0x000e220000000800 */
[----:B--2---:R-:W-:-:S02]  /*4330*/  FFMA R21, R91, R58, R21 ;  /* 0x0000003a5b157223 */ /* 0x004fc40000000015 */
[C---:B------:R-:W-:Y:S02]  /*4340*/  FFMA R19, R58.reuse, R90, R19 ;  /* 0x0000005a3a137223 */ /* 0x040fe40000000013 */
[C---:B------:R-:W-:Y:S02]  /*4350*/  FFMA R17, R58.reuse, R92, R17 ;  /* 0x0000005c3a117223 */ /* 0x040fe40000000011 */
[----:B---3--:R-:W-:Y:S02]  /*4360*/  FFMA R88, R13, R58, R88 ;  /* 0x0000003a0d587223 */ /* 0x008fe40000000058 */
[C---:B------:R-:W-:Y:S02]  /*4370*/  FFMA R71, R58.reuse, R23, R71 ;  /* 0x000000173a477223 */ /* 0x040fe40000000047 */
[C---:B------:R-:W-:Y:S02]  /*4380*/  FFMA R55, R58.reuse, R50, R55 ;  /* 0x000000323a377223 */ /* 0x040fe40000000037 */
[----:B------:R-:W-:-:S02]  /*4390*/  FFMA R53, R58, R35, R53 ;  /* 0x000000233a357223 */ /* 0x000fc40000000035 */
[----:B-----5:R-:W-:Y:S02]  /*43a0*/  FFMA R58, R58, R11, R56 ;  /* 0x0000000b3a3a7223 */ /* 0x020fe40000000038 */
[-C--:B------:R-:W-:Y:S01]  /*43b0*/  FFMA R22, R13, R54.reuse, R22 ;  /* 0x000000360d167223 */ /* 0x080fe20000000016 */
[----:B------:R-:W2:Y:S01]  /*43c0*/  LDS R56, [R41+0x154] ;  /* 0x0001540029387984 */ /* 0x000ea20000000800 */
[-C--:B------:R-:W-:Y:S02]  /*43d0*/  FFMA R89, R91, R54.reuse, R89 ;  /* 0x000000365b597223 */ /* 0x080fe40000000059 */
[-C--:B------:R-:W-:Y:S02]  /*43e0*/  FFMA R83, R90, R54.reuse, R83 ;  /* 0x000000365a537223 */ /* 0x080fe40000000053 */
[-C--:B------:R-:W-:Y:S02]  /*43f0*/  FFMA R77, R92, R54.reuse, R77 ;  /* 0x000000365c4d7223 */ /* 0x080fe4000000004d */
[----:B------:R-:W-:-:S02]  /*4400*/  FFMA R63, R23, R54, R63 ;  /* 0x00000036173f7223 */ /* 0x000fc4000000003f */
[-C--:B------:R-:W-:Y:S02]  /*4410*/  FFMA R39, R50, R54.reuse, R39 ;  /* 0x0000003632277223 */ /* 0x080fe40000000027 */
[-C--:B------:R-:W-:Y:S02]  /*4420*/  FFMA R46, R35, R54.reuse, R46 ;  /* 0x00000036232e7223 */ /* 0x080fe4000000002e */
[----:B------:R-:W-:Y:S02]  /*4430*/  FFMA R42, R11, R54, R42 ;  /* 0x000000360b2a7223 */ /* 0x000fe4000000002a */
[----:B------:R-:W3:Y:S01]  /*4440*/  LDS R54, [R41+0x814] ;  /* 0x0008140029367984 */ /* 0x000ee20000000800 */
[-C--:B------:R-:W-:Y:S02]  /*4450*/  FFMA R105, R68, R123.reuse, R105 ;  /* 0x0000007b44697223 */ /* 0x080fe40000000069 */
[----:B------:R-:W-:Y:S02]  /*4460*/  FFMA R101, R66, R123, R101 ;  /* 0x0000007b42657223 */ /* 0x000fe40000000065 */
[----:B------:R-:W-:-:S02]  /*4470*/  FFMA R18, R110, R119, R18 ;  /* 0x000000776e127223 */ /* 0x000fc40000000012 */
[----:B------:R-:W-:Y:S02]  /*4480*/  FFMA R109, R70, R123, R109 ;  /* 0x0000007b466d7223 */ /* 0x000fe4000000006d */
[C---:B------:R-:W-:Y:S02]  /*4490*/  FFMA R74, R121.reuse, R112, R74 ;  /* 0x00000070794a7223 */ /* 0x040fe4000000004a */
[C---:B------:R-:W-:Y:S02]  /*44a0*/  FFMA R82, R121.reuse, R110, R82 ;  /* 0x0000006e79527223 */ /* 0x040fe40000000052 */
[C---:B------:R-:W-:Y:S02]  /*44b0*/  FFMA R76, R121.reuse, R108, R76 ;  /* 0x0000006c794c7223 */ /* 0x040fe4000000004c */
[C---:B------:R-:W-:Y:S02]  /*44c0*/  FFMA R72, R121.reuse, R104, R72 ;  /* 0x0000006879487223 */ /* 0x040fe40000000048 */
[----:B------:R-:W-:-:S02]  /*44d0*/  FFMA R57, R121, R102, R57 ;  /* 0x0000006679397223 */ /* 0x000fc40000000039 */
[----:B------:R-:W-:Y:S02]  /*44e0*/  FFMA R62, R121, R100, R62 ;  /* 0x00000064793e7223 */ /* 0x000fe4000000003e */
[-C--:B------:R-:W-:Y:S02]  /*44f0*/  FFMA R52, R112, R119.reuse, R52 ;  /* 0x0000007770347223 */ /* 0x080fe40000000034 */
[-C--:B------:R-:W-:Y:S02]  /*4500*/  FFMA R15, R108, R119.reuse, R15 ;  /* 0x000000776c0f7223 */ /* 0x080fe4000000000f */
[-C--:B------:R-:W-:Y:S02]  /*4510*/  FFMA R16, R104, R119.reuse, R16 ;  /* 0x0000007768107223 */ /* 0x080fe40000000010 */
[-C--:B------:R-:W-:Y:S02]  /*4520*/  FFMA R27, R102, R119.reuse, R27 ;  /* 0x00000077661b7223 */ /* 0x080fe4000000001b */
[----:B------:R-:W-:-:S02]  /*4530*/  FFMA R25, R100, R119, R25 ;  /* 0x0000007764197223 */ /* 0x000fc40000000019 */
[C---:B------:R-:W-:Y:S02]  /*4540*/  FFMA R36, R110.reuse, R117, R36 ;  /* 0x000000756e247223 */ /* 0x040fe40000000024 */
[----:B------:R-:W-:Y:S02]  /*4550*/  FFMA R110, R110, R97, R111 ;  /* 0x000000616e6e7223 */ /* 0x000fe4000000006f */
[-C--:B------:R-:W-:Y:S02]  /*4560*/  FFMA R20, R112, R117.reuse, R20 ;  /* 0x0000007570147223 */ /* 0x080fe40000000014 */
[-C--:B------:R-:W-:Y:S02]  /*4570*/  FFMA R6, R104, R117.reuse, R6 ;  /* 0x0000007568067223 */ /* 0x080fe40000000006 */
[----:B------:R-:W-:Y:S02]  /*4580*/  FFMA R98, R100, R117, R98 ;  /* 0x0000007564627223 */ /* 0x000fe40000000062 */
[----:B0-----:R-:W-:-:S02]  /*4590*/  FFMA R40, R13, R93, R40 ;  /* 0x0000005d0d287223 */ /* 0x001fc40000000028 */
[-C--:B------:R-:W-:Y:S02]  /*45a0*/  FFMA R10, R91, R93.reuse, R10 ;  /* 0x0000005d5b0a7223 */ /* 0x080fe4000000000a */
[-C--:B------:R-:W-:Y:S02]  /*45b0*/  FFMA R9, R90, R93.reuse, R9 ;  /* 0x0000005d5a097223 */ /* 0x080fe40000000009 */
[-C--:B------:R-:W-:Y:S02]  /*45c0*/  FFMA R33, R92, R93.reuse, R33 ;  /* 0x0000005d5c217223 */ /* 0x080fe40000000021 */
[-C--:B------:R-:W-:Y:S02]  /*45d0*/  FFMA R32, R23, R93.reuse, R32 ;  /* 0x0000005d17207223 */ /* 0x080fe40000000020 */
[-C--:B------:R-:W-:Y:S02]  /*45e0*/  FFMA R37, R50, R93.reuse, R37 ;  /* 0x0000005d32257223 */ /* 0x080fe40000000025 */
[----:B------:R-:W-:-:S02]  /*45f0*/  FFMA R44, R35, R93, R44 ;  /* 0x0000005d232c7223 */ /* 0x000fc4000000002c */
[----:B------:R-:W-:Y:S02]  /*4600*/  FFMA R38, R11, R93, R38 ;  /* 0x0000005d0b267223 */ /* 0x000fe40000000026 */
[----:B-1----:R-:W-:Y:S01]  /*4610*/  FFMA R111, R91, R94, R18 ;  /* 0x0000005e5b6f7223 */ /* 0x002fe20000000012 */
[----:B------:R-:W0:Y:S01]  /*4620*/  LDS R93, [R41+0x14] ;  /* 0x00001400295d7984 */ /* 0x000e220000000800 */
[----:B------:R-:W-:Y:S02]  /*4630*/  FFMA R99, R102, R117, R99 ;  /* 0x0000007566637223 */ /* 0x000fe40000000063 */
[-C--:B------:R-:W-:Y:S02]  /*4640*/  FFMA R112, R112, R97.reuse, R113 ;  /* 0x0000006170707223 */ /* 0x080fe40000000071 */
[-C--:B------:R-:W-:Y:S01]  /*4650*/  FFMA R109, R108, R97.reuse, R109 ;  /* 0x000000616c6d7223 */ /* 0x080fe2000000006d */
[----:B------:R-:W-:Y:S01]  /*4660*/  LDS R113, [R41+0x740] ;  /* 0x0007400029717984 */ /* 0x000fe20000000800 */
[----:B------:R-:W-:-:S02]  /*4670*/  FFMA R104, R104, R97, R105 ;  /* 0x0000006168687223 */ /* 0x000fc40000000069 */
[-C--:B------:R-:W-:Y:S01]  /*4680*/  FFMA R103, R102, R97.reuse, R103 ;  /* 0x0000006166677223 */ /* 0x080fe20000000067 */
[----:B------:R-:W-:Y:S01]  /*4690*/  LDS R105, [R64+-0x5a4] ;  /* 0xfffa5c0040697984 */ /* 0x000fe20000000800 */
[----:B------:R-:W-:Y:S02]  /*46a0*/  FFMA R100, R100, R97, R101 ;  /* 0x0000006164647223 */ /* 0x000fe40000000065 */
[C---:B----4-:R-:W-:Y:S01]  /*46b0*/  FFMA R74, R95.reuse, R13, R74 ;  /* 0x0000000d5f4a7223 */ /* 0x050fe2000000004a */
[----:B------:R-:W-:Y:S01]  /*46c0*/  LDS R102, [R64+0x8c] ;  /* 0x00008c0040667984 */ /* 0x000fe20000000800 */
[C---:B------:R-:W-:Y:S02]  /*46d0*/  FFMA R82, R95.reuse, R91, R82 ;  /* 0x0000005b5f527223 */ /* 0x040fe40000000052 */
[C---:B------:R-:W-:Y:S01]  /*46e0*/  FFMA R76, R95.reuse, R90, R76 ;  /* 0x0000005a5f4c7223 */ /* 0x040fe2000000004c */
[----:B------:R-:W-:Y:S01]  /*46f0*/  LDS R101, [R64+-0x49c] ;  /* 0xfffb640040657984 */ /* 0x000fe20000000800 */
[----:B------:R-:W-:-:S02]  /*4700*/  FFMA R61, R95, R92, R61 ;  /* 0x0000005c5f3d7223 */ /* 0x000fc4000000003d */
[C---:B------:R-:W-:Y:S01]  /*4710*/  FFMA R72, R95.reuse, R23, R72 ;  /* 0x000000175f487223 */ /* 0x040fe20000000048 */
[----:B------:R-:W-:Y:S01]  /*4720*/  LDS R97, [R64+0x3a4] ;  /* 0x0003a40040617984 */ /* 0x000fe20000000800 */
[C---:B------:R-:W-:Y:S02]  /*4730*/  FFMA R57, R95.reuse, R50, R57 ;  /* 0x000000325f397223 */ /* 0x040fe40000000039 */
[C---:B------:R-:W-:Y:S02]  /*4740*/  FFMA R62, R95.reuse, R35, R62 ;  /* 0x000000235f3e7223 */ /* 0x040fe4000000003e */
[----:B------:R-:W-:Y:S02]  /*4750*/  FFMA R60, R95, R11, R60 ;  /* 0x0000000b5f3c7223 */ /* 0x000fe4000000003c */
[-C--:B------:R-:W-:Y:S01]  /*4760*/  FFMA R84, R13, R106.reuse, R84 ;  /* 0x0000006a0d547223 */ /* 0x080fe20000000054 */
[----:B------:R-:W1:Y:S01]  /*4770*/  LDS R95, [R64+-0x7b4] ;  /* 0xfff84c00405f7984 */ /* 0x000e620000000800 */
[----:B------:R-:W-:-:S02]  /*4780*/  FFMA R49, R91, R106, R49 ;  /* 0x0000006a5b317223 */ /* 0x000fc40000000031 */
[-C--:B------:R-:W-:Y:S02]  /*4790*/  FFMA R47, R90, R106.reuse, R47 ;  /* 0x0000006a5a2f7223 */ /* 0x080fe4000000002f */
[-C--:B------:R-:W-:Y:S02]  /*47a0*/  FFMA R45, R92, R106.reuse, R45 ;  /* 0x0000006a5c2d7223 */ /* 0x080fe4000000002d */
[-C--:B------:R-:W-:Y:S02]  /*47b0*/  FFMA R30, R23, R106.reuse, R30 ;  /* 0x0000006a171e7223 */ /* 0x080fe4000000001e */
[-C--:B------:R-:W-:Y:S02]  /*47c0*/  FFMA R29, R50, R106.reuse, R29 ;  /* 0x0000006a321d7223 */ /* 0x080fe4000000001d */
[-C--:B------:R-:W-:Y:S02]  /*47d0*/  FFMA R28, R35, R106.reuse, R28 ;  /* 0x0000006a231c7223 */ /* 0x080fe4000000001c */
[----:B------:R-:W-:-:S02]  /*47e0*/  FFMA R26, R11, R106, R26 ;  /* 0x0000006a0b1a7223 */ /* 0x000fc4000000001a */
[-C--:B------:R-:W-:Y:S01]  /*47f0*/  FFMA R52, R13, R94.reuse, R52 ;  /* 0x0000005e0d347223 */ /* 0x080fe20000000034 */
[----:B------:R-:W4:Y:S01]  /*4800*/  LDS R106, [R64+-0x6ac] ;  /* 0xfff95400406a7984 */ /* 0x000f220000000800 */
[-C--:B------:R-:W-:Y:S02]  /*4810*/  FFMA R15, R90, R94.reuse, R15 ;  /* 0x0000005e5a0f7223 */ /* 0x080fe4000000000f */
[-C--:B------:R-:W-:Y:S02]  /*4820*/  FFMA R75, R92, R94.reuse, R75 ;  /* 0x0000005e5c4b7223 */ /* 0x080fe4000000004b */
[-C--:B------:R-:W-:Y:S02]  /*4830*/  FFMA R16, R23, R94.reuse, R16 ;  /* 0x0000005e17107223 */ /* 0x080fe40000000010 */
[-C--:B------:R-:W-:Y:S02]  /*4840*/  FFMA R27, R50, R94.reuse, R27 ;  /* 0x0000005e321b7223 */ /* 0x080fe4000000001b */
[----:B------:R-:W-:-:S02]  /*4850*/  FFMA R18, R35, R94, R25 ;  /* 0x0000005e23127223 */ /* 0x000fc40000000019 */
[C---:B------:R-:W-:Y:S02]  /*4860*/  FFMA R94, R11.reuse, R94, R24 ;  /* 0x0000005e0b5e7223 */ /* 0x040fe40000000018 */
[----:B------:R-:W5:Y:S01]  /*4870*/  LDS R24, [R41+0x80] ;  /* 0x0000800029187984 */ /* 0x000f620000000800 */
[----:B------:R-:W-:Y:S02]  /*4880*/  FFMA R43, R108, R117, R43 ;  /* 0x000000756c2b7223 */ /* 0x000fe4000000002b */
[C---:B--2---:R-:W-:Y:S01]  /*4890*/  FFMA R114, R11.reuse, R56, R114 ;  /* 0x000000380b727223 */ /* 0x044fe20000000072 */
[----:B------:R-:W2:Y:S01]  /*48a0*/  LDS R108, [R41+0x6d4] ;  /* 0x0006d400296c7984 */ /* 0x000ea20000000800 */
[----:B---3--:R-:W-:Y:S02]  /*48b0*/  FFMA R96, R11, R54, R96 ;  /* 0x000000360b607223 */ /* 0x008fe40000000060 */
[----:B------:R-:W-:Y:S01]  /*48c0*/  FFMA R25, R91, R56, R36 ;  /* 0x000000385b197223 */ /* 0x000fe20000000024 */
[----:B------:R-:W3:Y:S01]  /*48d0*/  LDS R11, [R41+0xec] ;  /* 0x0000ec00290b7984 */ /* 0x000ee20000000800 */
[----:B------:R-:W-:-:S02]  /*48e0*/  FFMA R112, R13, R54, R112 ;  /* 0x000000360d707223 */ /* 0x000fc40000000070 */
[-C--:B------:R-:W-:Y:S02]  /*48f0*/  FFMA R91, R91, R54.reuse, R110 ;  /* 0x000000365b5b7223 */ /* 0x080fe4000000006e */
[-C--:B------:R-:W-:Y:S01]  /*4900*/  FFMA R109, R90, R54.reuse, R109 ;  /* 0x000000365a6d7223 */ /* 0x080fe2000000006d */
[----:B------:R-:W-:Y:S01]  /*4910*/  LDS R110, [R41+0x6e0] ;  /* 0x0006e000296e7984 */ /* 0x000fe20000000800 */
[-C--:B------:R-:W-:Y:S02]  /*4920*/  FFMA R107, R92, R54.reuse, R107 ;  /* 0x000000365c6b7223 */ /* 0x080fe4000000006b */
[-C--:B------:R-:W-:Y:S02]  /*4930*/  FFMA R104, R23, R54.reuse, R104 ;  /* 0x0000003617687223 */ /* 0x080fe40000000068 */
[-C--:B------:R-:W-:Y:S02]  /*4940*/  FFMA R103, R50, R54.reuse, R103 ;  /* 0x0000003632677223 */ /* 0x080fe40000000067 */
[----:B------:R-:W-:-:S02]  /*4950*/  FFMA R100, R35, R54, R100 ;  /* 0x0000003623647223 */ /* 0x000fc40000000064 */
[----:B------:R-:W3:Y:S01]  /*4960*/  LDS R54, [R41+0x7ac] ;  /* 0x0007ac0029367984 */ /* 0x000ee20000000800 */
[-C--:B------:R-:W-:Y:S02]  /*4970*/  FFMA R20, R13, R56.reuse, R20 ;  /* 0x000000380d147223 */ /* 0x080fe40000000014 */
[-C--:B------:R-:W-:Y:S02]  /*4980*/  FFMA R6, R23, R56.reuse, R6 ;  /* 0x0000003817067223 */ /* 0x080fe40000000006 */
[-C--:B------:R-:W-:Y:S02]  /*4990*/  FFMA R99, R50, R56.reuse, R99 ;  /* 0x0000003832637223 */ /* 0x080fe40000000063 */
[----:B------:R-:W-:Y:S02]  /*49a0*/  FFMA R98, R35, R56, R98 ;  /* 0x0000003823627223 */ /* 0x000fe40000000062 */
[C---:B0-----:R-:W-:Y:S02]  /*49b0*/  FFMA R36, R93.reuse, R118, R61 ;  /* 0x000000765d247223 */ /* 0x041fe4000000003d */
[----:B-1----:R-:W-:-:S02]  /*49c0*/  FFMA R13, R93, R95, R74 ;  /* 0x0000005f5d0d7223 */ /* 0x002fc4000000004a */
[C---:B------:R-:W-:Y:S02]  /*49d0*/  FFMA R23, R93.reuse, R102, R82 ;  /* 0x000000665d177223 */ /* 0x040fe40000000052 */
[C---:B----4-:R-:W-:Y:S02]  /*49e0*/  FFMA R35, R93.reuse, R106, R76 ;  /* 0x0000006a5d237223 */ /* 0x050fe4000000004c */
[C---:B------:R-:W-:Y:S02]  /*49f0*/  FFMA R61, R93.reuse, R105, R72 ;  /* 0x000000695d3d7223 */ /* 0x040fe40000000048 */
[C---:B------:R-:W-:Y:S02]  /*4a00*/  FFMA R50, R93.reuse, R116, R57 ;  /* 0x000000745d327223 */ /* 0x040fe40000000039 */
[C---:B------:R-:W-:Y:S02]  /*4a10*/  FFMA R62, R93.reuse, R101, R62 ;  /* 0x000000655d3e7223 */ /* 0x040fe4000000003e */
[----:B------:R-:W-:-:S02]  /*4a20*/  FFMA R60, R93, R97, R60 ;  /* 0x000000615d3c7223 */ /* 0x000fc4000000003c */
[CC--:B-----5:R-:W-:Y:S02]  /*4a30*/  FFMA R93, R95.reuse, R24.reuse, R22 ;  /* 0x000000185f5d7223 */ /* 0x0e0fe40000000016 */
[----:B------:R-:W-:Y:S02]  /*4a40*/  FFMA R22, R118, R24, R77 ;  /* 0x0000001876167223 */ /* 0x000fe4000000004d */
[-C--:B------:R-:W-:Y:S02]  /*4a50*/  FFMA R43, R90, R56.reuse, R43 ;  /* 0x000000385a2b7223 */ /* 0x080fe4000000002b */
[----:B------:R-:W-:Y:S02]  /*4a60*/  FFMA R73, R92, R56, R73 ;  /* 0x000000385c497223 */ /* 0x000fe40000000049 */
[----:B------:R-:W-:Y:S02]  /*4a70*/  FFMA R77, R95, R113, R40 ;  /* 0x000000715f4d7223 */ /* 0x000fe40000000028 */
[----:B--2---:R-:W-:-:S02]  /*4a80*/  FFMA R56, R108, R118, R17 ;  /* 0x000000766c387223 */ /* 0x004fc40000000011 */
[----:B------:R-:W-:Y:S01]  /*4a90*/  FFMA R115, R102, R113, R10 ;  /* 0x0000007166737223 */ /* 0x000fe2000000000a */
[----:B------:R-:W0:Y:S01]  /*4aa0*/  LDS R17, [R41+0x158] ;  /* 0x0001580029117984 */ /* 0x000e220000000800 */
[----:B---3--:R-:W-:Y:S02]  /*4ab0*/  FFMA R40, R118, R11, R45 ;  /* 0x0000000b76287223 */ /* 0x008fe4000000002d */
[-C--:B------:R-:W-:Y:S02]  /*4ac0*/  FFMA R74, R116, R24.reuse, R39 ;  /* 0x00000018744a7223 */ /* 0x080fe40000000027 */
[----:B------:R-:W-:Y:S01]  /*4ad0*/  FFMA R10, R118, R113, R33 ;  /* 0x00000071760a7223 */ /* 0x000fe20000000021 */
[----:B------:R-:W1:Y:S01]  /*4ae0*/  LDS R39, [R41+0x18] ;  /* 0x0000180029277984 */ /* 0x000e620000000800 */
[----:B------:R-:W-:Y:S02]  /*4af0*/  FFMA R45, R105, R11, R30 ;  /* 0x0000000b692d7223 */ /* 0x000fe4000000001e */
[----:B------:R-:W-:-:S02]  /*4b00*/  FFMA R89, R102, R24, R89 ;  /* 0x0000001866597223 */ /* 0x000fc40000000059 */
[-C--:B------:R-:W-:Y:S02]  /*4b10*/  FFMA R83, R106, R24.reuse, R83 ;  /* 0x000000186a537223 */ /* 0x080fe40000000053 */
[-C--:B------:R-:W-:Y:S02]  /*4b20*/  FFMA R63, R105, R24.reuse, R63 ;  /* 0x00000018693f7223 */ /* 0x080fe4000000003f */
[-C--:B------:R-:W-:Y:S02]  /*4b30*/  FFMA R46, R101, R24.reuse, R46 ;  /* 0x00000018652e7223 */ /* 0x080fe4000000002e */
[----:B------:R-:W-:Y:S02]  /*4b40*/  FFMA R42, R97, R24, R42 ;  /* 0x00000018612a7223 */ /* 0x000fe4000000002a */
[----:B------:R-:W-:Y:S02]  /*4b50*/  FFMA R33, R105, R113, R32 ;  /* 0x0000007169217223 */ /* 0x000fe40000000020 */
[----:B------:R-:W-:Y:S01]  /*4b60*/  FFMA R30, R116, R11, R29 ;  /* 0x0000000b741e7223 */ /* 0x000fe2000000001d */
[----:B------:R-:W2:Y:S01]  /*4b70*/  LDS R32, [R41+0x6d8] ;  /* 0x0006d80029207984 */ /* 0x000ea20000000800 */
[----:B------:R-:W-:-:S02]  /*4b80*/  FFMA R9, R106, R113, R9 ;  /* 0x000000716a097223 */ /* 0x000fc40000000009 */
[-C--:B------:R-:W-:Y:S02]  /*4b90*/  FFMA R24, R116, R113.reuse, R37 ;  /* 0x0000007174187223 */ /* 0x080fe40000000025 */
[-C--:B------:R-:W-:Y:S01]  /*4ba0*/  FFMA R44, R101, R113.reuse, R44 ;  /* 0x00000071652c7223 */ /* 0x080fe2000000002c */
[----:B------:R-:W-:Y:S01]  /*4bb0*/  LDS R37, [R64+0x420] ;  /* 0x0004200040257984 */ /* 0x000fe20000000800 */
[----:B------:R-:W-:Y:S02]  /*4bc0*/  FFMA R38, R97, R113, R38 ;  /* 0x0000007161267223 */ /* 0x000fe40000000026 */
[-C--:B------:R-:W-:Y:S01]  /*4bd0*/  FFMA R29, R95, R54.reuse, R52 ;  /* 0x000000365f1d7223 */ /* 0x080fe20000000034 */
[----:B------:R-:W3:Y:S01]  /*4be0*/  LDS R113, [R64+-0x420] ;  /* 0xfffbe00040717984 */ /* 0x000ee20000000800 */
[-C--:B------:R-:W-:Y:S02]  /*4bf0*/  FFMA R52, R118, R54.reuse, R75 ;  /* 0x0000003676347223 */ /* 0x080fe4000000004b */
[----:B------:R-:W-:-:S02]  /*4c00*/  FFMA R75, R105, R54, R16 ;  /* 0x00000036694b7223 */ /* 0x000fc40000000010 */
[-C--:B------:R-:W-:Y:S02]  /*4c10*/  FFMA R117, R95, R11.reuse, R84 ;  /* 0x0000000b5f757223 */ /* 0x080fe40000000054 */
[-C--:B------:R-:W-:Y:S02]  /*4c20*/  FFMA R49, R102, R11.reuse, R49 ;  /* 0x0000000b66317223 */ /* 0x080fe40000000031 */
[-C--:B------:R-:W-:Y:S02]  /*4c30*/  FFMA R47, R106, R11.reuse, R47 ;  /* 0x0000000b6a2f7223 */ /* 0x080fe4000000002f */
[-C--:B------:R-:W-:Y:S02]  /*4c40*/  FFMA R28, R101, R11.reuse, R28 ;  /* 0x0000000b651c7223 */ /* 0x080fe4000000001c */
[----:B------:R-:W-:Y:S02]  /*4c50*/  FFMA R26, R97, R11, R26 ;  /* 0x0000000b611a7223 */ /* 0x000fe4000000001a */
[----:B------:R-:W-:Y:S01]  /*4c60*/  FFMA R16, R116, R54, R27 ;  /* 0x0000003674107223 */ /* 0x000fe2000000001b */
[----:B------:R-:W4:Y:S01]  /*4c70*/  LDS R11, [R41+0x84] ;  /* 0x00008400290b7984 */ /* 0x000f220000000800 */
[----:B------:R-:W-:-:S02]  /*4c80*/  FFMA R72, R108, R116, R55 ;  /* 0x000000746c487223 */ /* 0x000fc40000000037 */
[----:B------:R-:W-:Y:S01]  /*4c90*/  FFMA R21, R102, R108, R21 ;  /* 0x0000006c66157223 */ /* 0x000fe20000000015 */
[----:B------:R-:W5:Y:S01]  /*4ca0*/  LDS R27, [R41+0x744] ;  /* 0x00074400291b7984 */ /* 0x000f620000000800 */
[C---:B------:R-:W-:Y:S02]  /*4cb0*/  FFMA R19, R108.reuse, R106, R19 ;  /* 0x0000006a6c137223 */ /* 0x040fe40000000013 */
[----:B------:R-:W-:Y:S01]  /*4cc0*/  FFMA R57, R95, R108, R88 ;  /* 0x0000006c5f397223 */ /* 0x000fe20000000058 */
[----:B------:R-:W3:Y:S01]  /*4cd0*/  LDS R55, [R41+0x818] ;  /* 0x0008180029377984 */ /* 0x000ee20000000800 */
[C---:B------:R-:W-:Y:S02]  /*4ce0*/  FFMA R71, R108.reuse, R105, R71 ;  /* 0x000000696c477223 */ /* 0x040fe40000000047 */
[C---:B------:R-:W-:Y:S02]  /*4cf0*/  FFMA R53, R108.reuse, R101, R53 ;  /* 0x000000656c357223 */ /* 0x040fe40000000035 */
[----:B------:R-:W-:-:S02]  /*4d00*/  FFMA R58, R108, R97, R58 ;  /* 0x000000616c3a7223 */ /* 0x000fc4000000003a */
[-C--:B------:R-:W-:Y:S02]  /*4d10*/  FFMA R111, R102, R54.reuse, R111 ;  /* 0x00000036666f7223 */ /* 0x080fe4000000006f */
[-C--:B------:R-:W-:Y:S02]  /*4d20*/  FFMA R15, R106, R54.reuse, R15 ;  /* 0x000000366a0f7223 */ /* 0x080fe4000000000f */
[-C--:B------:R-:W-:Y:S02]  /*4d30*/  FFMA R18, R101, R54.reuse, R18 ;  /* 0x0000003665127223 */ /* 0x080fe40000000012 */
[----:B------:R-:W-:Y:S02]  /*4d40*/  FFMA R94, R97, R54, R94 ;  /* 0x00000036615e7223 */ /* 0x000fe4000000005e */
[-C--:B0-----:R-:W-:Y:S02]  /*4d50*/  FFMA R119, R95, R17.reuse, R20 ;  /* 0x000000115f777223 */ /* 0x081fe40000000014 */
[----:B------:R-:W-:-:S02]  /*4d60*/  FFMA R20, R118, R17, R73 ;  /* 0x0000001176147223 */ /* 0x000fc40000000049 */
[----:B-1----:R-:W-:Y:S02]  /*4d70*/  FFMA R54, R39, R34, R23 ;  /* 0x0000002227367223 */ /* 0x002fe40000000017 */
[----:B------:R-:W-:Y:S02]  /*4d80*/  FFMA R73, R105, R17, R6 ;  /* 0x0000001169497223 */ /* 0x000fe40000000006 */
[CC--:B------:R-:W-:Y:S02]  /*4d90*/  FFMA R76, R39.reuse, R48.reuse, R35 ;  /* 0x00000030274c7223 */ /* 0x0c0fe40000000023 */
[----:B------:R-:W-:Y:S01]  /*4da0*/  FFMA R23, R39, R87, R36 ;  /* 0x0000005727177223 */ /* 0x000fe20000000024 */
[----:B------:R-:W0:Y:S01]  /*4db0*/  LDS R35, [R41+0x7b0] ;  /* 0x0007b00029237984 */ /* 0x000e220000000800 */
[----:B--2---:R-:W-:Y:S02]  /*4dc0*/  FFMA R82, R32, R48, R19 ;  /* 0x0000003020527223 */ /* 0x004fe40000000013 */
[----:B------:R-:W-:-:S02]  /*4dd0*/  FFMA R25, R102, R17, R25 ;  /* 0x0000001166197223 */ /* 0x000fc40000000019 */
[-C--:B------:R-:W-:Y:S02]  /*4de0*/  FFMA R43, R106, R17.reuse, R43 ;  /* 0x000000116a2b7223 */ /* 0x080fe4000000002b */
[-C--:B------:R-:W-:Y:S02]  /*4df0*/  FFMA R6, R116, R17.reuse, R99 ;  /* 0x0000001174067223 */ /* 0x080fe40000000063 */
[-C--:B------:R-:W-:Y:S02]  /*4e00*/  FFMA R98, R101, R17.reuse, R98 ;  /* 0x0000001165627223 */ /* 0x080fe40000000062 */
[----:B------:R-:W-:Y:S02]  /*4e10*/  FFMA R114, R97, R17, R114 ;  /* 0x0000001161727223 */ /* 0x000fe40000000072 */
[C---:B------:R-:W-:Y:S01]  /*4e20*/  FFMA R57, R32.reuse, R78, R57 ;  /* 0x0000004e20397223 */ /* 0x040fe20000000039 */
[----:B------:R-:W1:Y:S01]  /*4e30*/  LDS R17, [R41+0xf0] ;  /* 0x0000f00029117984 */ /* 0x000e620000000800 */
[----:B------:R-:W-:-:S02]  /*4e40*/  FFMA R36, R32, R34, R21 ;  /* 0x0000002220247223 */ /* 0x000fc40000000015 */
[C---:B------:R-:W-:Y:S01]  /*4e50*/  FFMA R19, R32.reuse, R87, R56 ;  /* 0x0000005720137223 */ /* 0x040fe20000000038 */
[----:B------:R-:W2:Y:S01]  /*4e60*/  LDS R21, [R41+0x15c] ;  /* 0x00015c0029157984 */ /* 0x000ea20000000800 */
[C---:B------:R-:W-:Y:S02]  /*4e70*/  FFMA R71, R32.reuse, R86, R71 ;  /* 0x0000005620477223 */ /* 0x040fe40000000047 */
[C---:B------:R-:W-:Y:S02]  /*4e80*/  FFMA R72, R32.reuse, R85, R72 ;  /* 0x0000005520487223 */ /* 0x040fe40000000048 */
[C---:B---3--:R-:W-:Y:S02]  /*4e90*/  FFMA R53, R32.reuse, R113, R53 ;  /* 0x0000007120357223 */ /* 0x048fe40000000035 */
[----:B------:R-:W-:Y:S02]  /*4ea0*/  FFMA R58, R32, R37, R58 ;  /* 0x00000025203a7223 */ /* 0x000fe4000000003a */
[----:B------:R-:W3:Y:S01]  /*4eb0*/  LDS R32, [R41+0x81c] ;  /* 0x00081c0029207984 */ /* 0x000ee20000000800 */
[----:B------:R-:W-:-:S02]  /*4ec0*/  FFMA R13, R39, R78, R13 ;  /* 0x0000004e270d7223 */ /* 0x000fc4000000000d */
[C---:B------:R-:W-:Y:S02]  /*4ed0*/  FFMA R61, R39.reuse, R86, R61 ;  /* 0x00000056273d7223 */ /* 0x040fe4000000003d */
[C---:B------:R-:W-:Y:S02]  /*4ee0*/  FFMA R50, R39.reuse, R85, R50 ;  /* 0x0000005527327223 */ /* 0x040fe40000000032 */
[C---:B------:R-:W-:Y:S02]  /*4ef0*/  FFMA R62, R39.reuse, R113, R62 ;  /* 0x00000071273e7223 */ /* 0x040fe4000000003e */
[----:B------:R-:W-:Y:S02]  /*4f00*/  FFMA R60, R39, R37, R60 ;  /* 0x00000025273c7223 */ /* 0x000fe4000000003c */
[C---:B----4-:R-:W-:Y:S02]  /*4f10*/  FFMA R93, R11.reuse, R78, R93 ;  /* 0x0000004e0b5d7223 */ /* 0x050fe4000000005d */
[----:B------:R-:W-:-:S02]  /*4f20*/  FFMA R56, R11, R34, R89 ;  /* 0x000000220b387223 */ /* 0x000fc40000000059 */
[C---:B------:R-:W-:Y:S02]  /*4f30*/  FFMA R84, R11.reuse, R48, R83 ;  /* 0x000000300b547223 */ /* 0x040fe40000000053 */
[C---:B------:R-:W-:Y:S02]  /*4f40*/  FFMA R39, R11.reuse, R87, R22 ;  /* 0x000000570b277223 */ /* 0x040fe40000000016 */
[C---:B------:R-:W-:Y:S02]  /*4f50*/  FFMA R63, R11.reuse, R86, R63 ;  /* 0x000000560b3f7223 */ /* 0x040fe4000000003f */
[----:B------:R-:W-:Y:S02]  /*4f60*/  FFMA R74, R11, R85, R74 ;  /* 0x000000550b4a7223 */ /* 0x000fe4000000004a */
[-C--:B------:R-:W-:Y:S02]  /*4f70*/  FFMA R46, R113, R11.reuse, R46 ;  /* 0x0000000b712e7223 */ /* 0x080fe4000000002e */
[----:B------:R-:W-:-:S02]  /*4f80*/  FFMA R42, R37, R11, R42 ;  /* 0x0000000b252a7223 */ /* 0x000fc4000000002a */
[----:B-----5:R-:W-:Y:S01]  /*4f90*/  FFMA R88, R27, R48, R9 ;  /* 0x000000301b587223 */ /* 0x020fe20000000009 */
[----:B------:R-:W4:Y:S01]  /*4fa0*/  LDS R11, [R41+0x1c] ;  /* 0x00001c00290b7984 */ /* 0x000f220000000800 */
[-C--:B------:R-:W-:Y:S02]  /*4fb0*/  FFMA R95, R95, R55.reuse, R112 ;  /* 0x000000375f5f7223 */ /* 0x080fe40000000070 */
[-C--:B------:R-:W-:Y:S02]  /*4fc0*/  FFMA R91, R102, R55.reuse, R91 ;  /* 0x00000037665b7223 */ /* 0x080fe4000000005b */
[-C--:B------:R-:W-:Y:S02]  /*4fd0*/  FFMA R109, R106, R55.reuse, R109 ;  /* 0x000000376a6d7223 */ /* 0x080fe4000000006d */
[-C--:B------:R-:W-:Y:S02]  /*4fe0*/  FFMA R118, R118, R55.reuse, R107 ;  /* 0x0000003776767223 */ /* 0x080fe4000000006b */
[----:B------:R-:W-:-:S02]  /*4ff0*/  FFMA R105, R105, R55, R104 ;  /* 0x0000003769697223 */ /* 0x000fc40000000068 */
[-C--:B------:R-:W-:Y:S02]  /*5000*/  FFMA R116, R116, R55.reuse, R103 ;  /* 0x0000003774747223 */ /* 0x080fe40000000067 */
[-C--:B------:R-:W-:Y:S02]  /*5010*/  FFMA R100, R101, R55.reuse, R100 ;  /* 0x0000003765647223 */ /* 0x080fe40000000064 */
[----:B------:R-:W-:Y:S01]  /*5020*/  FFMA R96, R97, R55, R96 ;  /* 0x0000003761607223 */ /* 0x000fe20000000060 */
[----:B------:R-:W-:Y:S01]  /*5030*/  LDS R101, [R64+-0x418] ;  /* 0xfffbe80040657984 */ /* 0x000fe20000000800 */
[----:B------:R-:W-:Y:S02]  /*5040*/  FFMA R9, R27, R87, R10 ;  /* 0x000000571b097223 */ /* 0x000fe4000000000a */
[----:B0-----:R-:W-:Y:S01]  /*5050*/  FFMA R102, R35, R48, R15 ;  /* 0x0000003023667223 */ /* 0x001fe2000000000f */
[----:B------:R-:W-:Y:S01]  /*5060*/  LDS R55, [R64+-0x41c] ;  /* 0xfffbe40040377984 */ /* 0x000fe20000000800 */
[----:B------:R-:W-:-:S02]  /*5070*/  FFMA R33, R27, R86, R33 ;  /* 0x000000561b217223 */ /* 0x000fc40000000021 */
[-C--:B-1----:R-:W-:Y:S01]  /*5080*/  FFMA R45, R17, R86.reuse, R45 ;  /* 0x00000056112d7223 */ /* 0x082fe2000000002d */
[----:B------:R-:W0:Y:S01]  /*5090*/  LDS R10, [R41+0x6dc] ;  /* 0x0006dc00290a7984 */ /* 0x000e220000000800 */
[C---:B------:R-:W-:Y:S02]  /*50a0*/  FFMA R15, R35.reuse, R87, R52 ;  /* 0x00000057230f7223 */ /* 0x040fe40000000034 */
[-C--:B------:R-:W-:Y:S02]  /*50b0*/  FFMA R75, R35, R86.reuse, R75 ;  /* 0x00000056234b7223 */ /* 0x080fe4000000004b */
[-C--:B--2---:R-:W-:Y:S02]  /*50c0*/  FFMA R73, R21, R86.reuse, R73 ;  /* 0x0000005615497223 */ /* 0x084fe40000000049 */
[----:B---3--:R-:W-:Y:S02]  /*50d0*/  FFMA R105, R32, R86, R105 ;  /* 0x0000005620697223 */ /* 0x008fe40000000069 */
[C---:B------:R-:W-:Y:S01]  /*50e0*/  FFMA R77, R27.reuse, R78, R77 ;  /* 0x0000004e1b4d7223 */ /* 0x040fe2000000004d */
[----:B------:R-:W1:Y:S01]  /*50f0*/  LDS R86, [R41+0x7b4] ;  /* 0x0007b40029567984 */ /* 0x000e620000000800 */
[----:B------:R-:W-:-:S02]  /*5100*/  FFMA R22, R27, R34, R115 ;  /* 0x000000221b167223 */ /* 0x000fc40000000073 */
[----:B------:R-:W-:Y:S02]  /*5110*/  FFMA R24, R27, R85, R24 ;  /* 0x000000551b187223 */ /* 0x000fe40000000018 */
[-C--:B------:R-:W-:Y:S02]  /*5120*/  FFMA R44, R113, R27.reuse, R44 ;  /* 0x0000001b712c7223 */ /* 0x080fe4000000002c */
[----:B------:R-:W-:Y:S02]  /*5130*/  FFMA R38, R37, R27, R38 ;  /* 0x0000001b25267223 */ /* 0x000fe40000000026 */
[C---:B------:R-:W-:Y:S01]  /*5140*/  FFMA R52, R21.reuse, R34, R25 ;  /* 0x0000002215347223 */ /* 0x040fe20000000019 */
[----:B------:R-:W2:Y:S01]  /*5150*/  LDS R27, [R64+0x424] ;  /* 0x00042400401b7984 */ /* 0x000ea20000000800 */
[-C--:B------:R-:W-:Y:S02]  /*5160*/  FFMA R104, R21, R48.reuse, R43 ;  /* 0x0000003015687223 */ /* 0x080fe4000000002b */
[----:B------:R-:W-:Y:S01]  /*5170*/  FFMA R92, R17, R48, R47 ;  /* 0x00000030115c7223 */ /* 0x000fe2000000002f */
[----:B------:R-:W3:Y:S01]  /*5180*/  LDS R43, [R41+0xf4] ;  /* 0x0000f400292b7984 */ /* 0x000ee20000000800 */
[----:B------:R-:W-:-:S02]  /*5190*/  FFMA R119, R21, R78, R119 ;  /* 0x0000004e15777223 */ /* 0x000fc40000000077 */
[C---:B------:R-:W-:Y:S02]  /*51a0*/  FFMA R25, R21.reuse, R87, R20 ;  /* 0x0000005715197223 */ /* 0x040fe40000000014 */
[----:B------:R-:W-:Y:S02]  /*51b0*/  FFMA R6, R21, R85, R6 ;  /* 0x0000005515067223 */ /* 0x000fe40000000006 */
[-C--:B------:R-:W-:Y:S02]  /*51c0*/  FFMA R98, R113, R21.reuse, R98 ;  /* 0x0000001571627223 */ /* 0x080fe40000000062 */
[----:B------:R-:W-:Y:S02]  /*51d0*/  FFMA R114, R37, R21, R114 ;  /* 0x0000001525727223 */ /* 0x000fe40000000072 */
[C---:B------:R-:W-:Y:S02]  /*51e0*/  FFMA R117, R17.reuse, R78, R117 ;  /* 0x0000004e11757223 */ /* 0x040fe40000000075 */
[----:B------:R-:W-:-:S02]  /*51f0*/  FFMA R90, R17, R34, R49 ;  /* 0x00000022115a7223 */ /* 0x000fc40000000031 */
[C---:B------:R-:W-:Y:S01]  /*5200*/  FFMA R47, R17.reuse, R87, R40 ;  /* 0x00000057112f7223 */ /* 0x040fe20000000028 */
[----:B------:R-:W-:Y:S01]  /*5210*/  LDS R49, [R41+0x820] ;  /* 0x0008200029317984 */ /* 0x000fe20000000800 */
[----:B------:R-:W-:Y:S02]  /*5220*/  FFMA R30, R17, R85, R30 ;  /* 0x00000055111e7223 */ /* 0x000fe4000000001e */
[-C--:B------:R-:W-:Y:S02]  /*5230*/  FFMA R28, R113, R17.reuse, R28 ;  /* 0x00000011711c7223 */ /* 0x080fe4000000001c */
[----:B------:R-:W-:Y:S02]  /*5240*/  FFMA R26, R37, R17, R26 ;  /* 0x00000011251a7223 */ /* 0x000fe4000000001a */
[----:B----4-:R-:W-:Y:S01]  /*5250*/  FFMA R21, R11, R81, R76 ;  /* 0x000000510b157223 */ /* 0x010fe2000000004c */
[----:B------:R-:W4:Y:S01]  /*5260*/  LDS R17, [R41+0x88] ;  /* 0x0000880029117984 */ /* 0x000f220000000800 */
[----:B------:R-:W-:-:S02]  /*5270*/  FFMA R29, R35, R78, R29 ;  /* 0x0000004e231d7223 */ /* 0x000fc4000000001d */
[C---:B------:R-:W-:Y:S02]  /*5280*/  FFMA R40, R35.reuse, R34, R111 ;  /* 0x0000002223287223 */ /* 0x040fe4000000006f */
[----:B------:R-:W-:Y:S02]  /*5290*/  FFMA R16, R35, R85, R16 ;  /* 0x0000005523107223 */ /* 0x000fe40000000010 */
[-C--:B------:R-:W-:Y:S02]  /*52a0*/  FFMA R18, R113, R35.reuse, R18 ;  /* 0x0000002371127223 */ /* 0x080fe40000000012 */
[----:B------:R-:W-:Y:S02]  /*52b0*/  FFMA R94, R37, R35, R94 ;  /* 0x00000023255e7223 */ /* 0x000fe4000000005e */
[----:B0-----:R-:W-:Y:S01]  /*52c0*/  FFMA R76, R10, R55, R53 ;  /* 0x000000370a4c7223 */ /* 0x001fe20000000035 */
[----:B------:R-:W0:Y:S01]  /*52d0*/  LDS R35, [R41+0x748] ;  /* 0x0007480029237984 */ /* 0x000e220000000800 */
[----:B------:R-:W-:-:S02]  /*52e0*/  FFMA R95, R32, R78, R95 ;  /* 0x0000004e205f7223 */ /* 0x000fc4000000005f */
[C---:B------:R-:W-:Y:S01]  /*52f0*/  FFMA R34, R32.reuse, R34, R91 ;  /* 0x0000002220227223 */ /* 0x040fe2000000005b */
[----:B------:R-:W5:Y:S01]  /*5300*/  LDS R53, [R41+0x160] ;  /* 0x0001600029357984 */ /* 0x000f620000000800 */
[C---:B------:R-:W-:Y:S02]  /*5310*/  FFMA R48, R32.reuse, R48, R109 ;  /* 0x0000003020307223 */ /* 0x040fe4000000006d */
[C---:B------:R-:W-:Y:S02]  /*5320*/  FFMA R87, R32.reuse, R87, R118 ;  /* 0x0000005720577223 */ /* 0x040fe40000000076 */
[----:B------:R-:W-:Y:S02]  /*5330*/  FFMA R116, R32, R85, R116 ;  /* 0x0000005520747223 */ /* 0x000fe40000000074 */
[-C--:B------:R-:W-:Y:S02]  /*5340*/  FFMA R100, R113, R32.reuse, R100 ;  /* 0x0000002071647223 */ /* 0x080fe40000000064 */
[----:B------:R-:W-:-:S02]  /*5350*/  FFMA R96, R37, R32, R96 ;  /* 0x0000002025607223 */ /* 0x000fc40000000060 */
[C---:B------:R-:W-:Y:S02]  /*5360*/  FFMA R50, R11.reuse, R79, R50 ;  /* 0x0000004f0b327223 */ /* 0x040fe40000000032 */
[----:B------:R-:W-:Y:S02]  /*5370*/  FFMA R32, R10, R80, R19 ;  /* 0x000000500a207223 */ /* 0x000fe40000000013 */
[-C--:B-1----:R-:W-:Y:S02]  /*5380*/  FFMA R85, R86, R8.reuse, R29 ;  /* 0x0000000856557223 */ /* 0x082fe4000000001d */
[C---:B------:R-:W-:Y:S02]  /*5390*/  FFMA R13, R11.reuse, R8, R13 ;  /* 0x000000080b0d7223 */ /* 0x040fe4000000000d */
[C---:B------:R-:W-:Y:S02]  /*53a0*/  FFMA R54, R11.reuse, R31, R54 ;  /* 0x0000001f0b367223 */ /* 0x040fe40000000036 */
[----:B------:R-:W-:-:S02]  /*53b0*/  FFMA R20, R11, R80, R23 ;  /* 0x000000500b147223 */ /* 0x000fc40000000017 */
[C---:B------:R-:W-:Y:S02]  /*53c0*/  FFMA R61, R11.reuse, R12, R61 ;  /* 0x0000000c0b3d7223 */ /* 0x040fe4000000003d */
[C---:B------:R-:W-:Y:S02]  /*53d0*/  FFMA R62, R11.reuse, R55, R62 ;  /* 0x000000370b3e7223 */ /* 0x040fe4000000003e */
[----:B--2---:R-:W-:Y:S02]  /*53e0*/  FFMA R60, R11, R27, R60 ;  /* 0x0000001b0b3c7223 */ /* 0x004fe4000000003c */
[----:B---3--:R-:W-:Y:S02]  /*53f0*/  FFMA R124, R43, R31, R90 ;  /* 0x0000001f2b7c7223 */ /* 0x008fe4000000005a */
[----:B------:R-:W-:Y:S02]  /*5400*/  FFMA R29, R86, R81, R102 ;  /* 0x00000051561d7223 */ /* 0x000fe40000000066 */
[----:B------:R-:W-:-:S02]  /*5410*/  FFMA R57, R10, R8, R57 ;  /* 0x000000080a397223 */ /* 0x000fc40000000039 */
[C---:B------:R-:W-:Y:S02]  /*5420*/  FFMA R36, R10.reuse, R31, R36 ;  /* 0x0000001f0a247223 */ /* 0x040fe40000000024 */
[C---:B------:R-:W-:Y:S02]  /*5430*/  FFMA R11, R10.reuse, R81, R82 ;  /* 0x000000510a0b7223 */ /* 0x040fe40000000052 */
[C---:B------:R-:W-:Y:S02]  /*5440*/  FFMA R71, R10.reuse, R12, R71 ;  /* 0x0000000c0a477223 */ /* 0x040fe40000000047 */
[C---:B------:R-:W-:Y:S02]  /*5450*/  FFMA R72, R10.reuse, R79, R72 ;  /* 0x0000004f0a487223 */ /* 0x040fe40000000048 */
[----:B------:R-:W-:Y:S02]  /*5460*/  FFMA R58, R10, R27, R58 ;  /* 0x0000001b0a3a7223 */ /* 0x000fe4000000003a */
[----:B------:R-:W-:-:S02]  /*5470*/  FFMA R37, R43, R81, R92 ;  /* 0x000000512b257223 */ /* 0x000fc4000000005c */
[C---:B------:R-:W-:Y:S02]  /*5480*/  FFMA R122, R86.reuse, R31, R40 ;  /* 0x0000001f567a7223 */ /* 0x040fe40000000028 */
[C---:B------:R-:W-:Y:S02]  /*5490*/  FFMA R112, R86.reuse, R80, R15 ;  /* 0x0000005056707223 */ /* 0x040fe4000000000f */
[C---:B------:R-:W-:Y:S02]  /*54a0*/  FFMA R23, R86.reuse, R12, R75 ;  /* 0x0000000c56177223 */ /* 0x040fe4000000004b */
[----:B------:R-:W-:Y:S02]  /*54b0*/  FFMA R102, R86, R79, R16 ;  /* 0x0000004f56667223 */ /* 0x000fe40000000010 */
[----:B------:R-:W-:Y:S02]  /*54c0*/  FFMA R90, R55, R86, R18 ;  /* 0x00000056375a7223 */ /* 0x000fe40000000012 */
[----:B----4-:R-:W-:-:S02]  /*54d0*/  FFMA R10, R17, R80, R39 ;  /* 0x00000050110a7223 */ /* 0x010fc40000000027 */
[----:B------:R-:W-:Y:S01]  /*54e0*/  FFMA R108, R43, R79, R30 ;  /* 0x0000004f2b6c7223 */ /* 0x000fe2000000001e */
[----:B------:R-:W1:Y:S01]  /*54f0*/  LDS R39, [R41+0x8c] ;  /* 0x00008c0029277984 */ /* 0x000e620000000800 */
[C---:B------:R-:W-:Y:S02]  /*5500*/  FFMA R92, R27.reuse, R43, R26 ;  /* 0x0000002b1b5c7223 */ /* 0x040fe4000000001a */
[----:B------:R-:W-:Y:S02]  /*5510*/  FFMA R86, R27, R86, R94 ;  /* 0x000000561b567223 */ /* 0x000fe4000000005e */
[----:B0-----:R-:W-:Y:S01]  /*5520*/  FFMA R78, R35, R80, R9 ;  /* 0x00000050234e7223 */ /* 0x001fe20000000009 */
[----:B------:R-:W0:Y:S01]  /*5530*/  LDS R94, [R41+0x74c] ;  /* 0x00074c00295e7984 */ /* 0x000e220000000800 */
[----:B-----5:R-:W-:Y:S02]  /*5540*/  FFMA R30, R53, R79, R6 ;  /* 0x0000004f351e7223 */ /* 0x020fe40000000006 */
[----:B------:R-:W-:Y:S01]  /*5550*/  FFMA R111, R49, R81, R48 ;  /* 0x00000051316f7223 */ /* 0x000fe20000000030 */
[----:B------:R2:W3:Y:S01]  /*5560*/  LDS R9, [R64+0x428] ;  /* 0x0004280040097984 */ /* 0x0004e20000000800 */
[----:B------:R-:W-:-:S02]  /*5570*/  FFMA R26, R120, R65, R50 ;  /* 0x00000041781a7223 */ /* 0x000fc40000000032 */
[----:B------:R-:W-:Y:S01]  /*5580*/  FFMA R97, R110, R67, R32 ;  /* 0x000000436e617223 */ /* 0x000fe20000000020 */
[----:B------:R-:W4:Y:S01]  /*5590*/  LDS R6, [R41+0xf8] ;  /* 0x0000f80029067984 */ /* 0x000f220000000800 */
[C---:B------:R-:W-:Y:S02]  /*55a0*/  FFMA R93, R17.reuse, R8, R93 ;  /* 0x00000008115d7223 */ /* 0x040fe4000000005d */
[C---:B------:R-:W-:Y:S01]  /*55b0*/  FFMA R56, R17.reuse, R31, R56 ;  /* 0x0000001f11387223 */ /* 0x040fe20000000038 */
[----:B------:R-:W5:Y:S01]  /*55c0*/  LDS R48, [R41+0x7b8] ;  /* 0x0007b80029307984 */ /* 0x000f620000000800 */
[C---:B------:R-:W-:Y:S02]  /*55d0*/  FFMA R19, R17.reuse, R81, R84 ;  /* 0x0000005111137223 */ /* 0x040fe40000000054 */
[C---:B------:R-:W-:Y:S01]  /*55e0*/  FFMA R63, R17.reuse, R12, R63 ;  /* 0x0000000c113f7223 */ /* 0x040fe2000000003f */
[----:B------:R-:W0:Y:S01]  /*55f0*/  LDS R50, [R41+0x164] ;  /* 0x0001640029327984 */ /* 0x000e220000000800 */
[----:B------:R-:W-:-:S02]  /*5600*/  FFMA R74, R17, R79, R74 ;  /* 0x0000004f114a7223 */ /* 0x000fc4000000004a */
[-C--:B------:R-:W-:Y:S01]  /*5610*/  FFMA R46, R55, R17.reuse, R46 ;  /* 0x00000011372e7223 */ /* 0x080fe2000000002e */
[----:B------:R-:W0:Y:S01]  /*5620*/  LDS R32, [R41+0x824] ;  /* 0x0008240029207984 */ /* 0x000e220000000800 */
[----:B------:R-:W-:Y:S02]  /*5630*/  FFMA R42, R27, R17, R42 ;  /* 0x000000111b2a7223 */ /* 0x000fe4000000002a */
[C---:B------:R-:W-:Y:S02]  /*5640*/  FFMA R77, R35.reuse, R8, R77 ;  /* 0x00000008234d7223 */ /* 0x040fe4000000004d */
[C---:B------:R-:W-:Y:S02]  /*5650*/  FFMA R22, R35.reuse, R31, R22 ;  /* 0x0000001f23167223 */ /* 0x040fe40000000016 */
[C---:B------:R-:W-:Y:S02]  /*5660*/  FFMA R17, R35.reuse, R81, R88 ;  /* 0x0000005123117223 */ /* 0x040fe40000000058 */
[----:B------:R-:W-:-:S02]  /*5670*/  FFMA R33, R35, R12, R33 ;  /* 0x0000000c23217223 */ /* 0x000fc40000000021 */
[----:B------:R-:W-:Y:S02]  /*5680*/  FFMA R24, R35, R79, R24 ;  /* 0x0000004f23187223 */ /* 0x000fe40000000018 */
[-C--:B------:R-:W-:Y:S02]  /*5690*/  FFMA R44, R55, R35.reuse, R44 ;  /* 0x00000023372c7223 */ /* 0x080fe4000000002c */
[----:B------:R-:W-:Y:S02]  /*56a0*/  FFMA R38, R27, R35, R38 ;  /* 0x000000231b267223 */ /* 0x000fe40000000026 */
[-C--:B------:R-:W-:Y:S02]  /*56b0*/  FFMA R118, R43, R80.reuse, R47 ;  /* 0x000000502b767223 */ /* 0x080fe4000000002f */
[----:B--2---:R-:W-:Y:S02]  /*56c0*/  FFMA R64, R53, R80, R25 ;  /* 0x0000005035407223 */ /* 0x004fe40000000019 */
[----:B------:R-:W-:-:S02]  /*56d0*/  FFMA R117, R43, R8, R117 ;  /* 0x000000082b757223 */ /* 0x000fc40000000075 */
[----:B------:R-:W-:Y:S02]  /*56e0*/  FFMA R45, R43, R12, R45 ;  /* 0x0000000c2b2d7223 */ /* 0x000fe4000000002d */
[----:B------:R-:W-:Y:S02]  /*56f0*/  FFMA R106, R55, R43, R28 ;  /* 0x0000002b376a7223 */ /* 0x000fe4000000001c */
[C---:B------:R-:W-:Y:S02]  /*5700*/  FFMA R119, R53.reuse, R8, R119 ;  /* 0x0000000835777223 */ /* 0x040fe40000000077 */
[----:B------:R-:W-:Y:S02]  /*5710*/  FFMA R35, R53, R12, R73 ;  /* 0x0000000c35237223 */ /* 0x000fe40000000049 */
[----:B------:R-:W-:Y:S02]  /*5720*/  FFMA R80, R49, R80, R87 ;  /* 0x0000005031507223 */ /* 0x000fe40000000057 */
[----:B------:R-:W-:-:S02]  /*5730*/  FFMA R82, R53, R31, R52 ;  /* 0x0000001f35527223 */ /* 0x000fc40000000034 */
[----:B------:R-:W-:Y:S02]  /*5740*/  FFMA R43, R53, R81, R104 ;  /* 0x00000051352b7223 */ /* 0x000fe40000000068 */
[-C--:B------:R-:W-:Y:S02]  /*5750*/  FFMA R98, R55, R53.reuse, R98 ;  /* 0x0000003537627223 */ /* 0x080fe40000000062 */
[----:B------:R-:W-:Y:S02]  /*5760*/  FFMA R114, R27, R53, R114 ;  /* 0x000000351b727223 */ /* 0x000fe40000000072 */
[C---:B------:R-:W-:Y:S02]  /*5770*/  FFMA R109, R49.reuse, R8, R95 ;  /* 0x00000008316d7223 */ /* 0x040fe4000000005f */
[----:B------:R-:W-:Y:S02]  /*5780*/  FFMA R87, R49, R12, R105 ;  /* 0x0000000c31577223 */ /* 0x000fe40000000069 */
[----:B------:R-:W-:-:S02]  /*5790*/  FFMA R96, R27, R49, R96 ;  /* 0x000000311b607223 */ /* 0x000fc40000000060 */
[C---:B------:R-:W-:Y:S02]  /*57a0*/  FFMA R34, R49.reuse, R31, R34 ;  /* 0x0000001f31227223 */ /* 0x040fe40000000022 */
[----:B------:R-:W-:Y:S02]  /*57b0*/  FFMA R116, R49, R79, R116 ;  /* 0x0000004f31747223 */ /* 0x000fe40000000074 */
[----:B------:R-:W-:Y:S02]  /*57c0*/  FFMA R100, R55, R49, R100 ;  /* 0x0000003137647223 */ /* 0x000fe40000000064 */
[C---:B------:R-:W-:Y:S02]  /*57d0*/  FFMA R27, R120.reuse, R68, R21 ;  /* 0x00000044781b7223 */ /* 0x040fe40000000015 */
[C---:B------:R-:W-:Y:S02]  /*57e0*/  FFMA R105, R120.reuse, R67, R20 ;  /* 0x0000004378697223 */ /* 0x040fe40000000014 */
[----:B------:R-:W-:-:S02]  /*57f0*/  FFMA R21, R120, R66, R61 ;  /* 0x0000004278157223 */ /* 0x000fc4000000003d */
[----:B------:R-:W-:Y:S02]  /*5800*/  FFMA R88, R110, R70, R57 ;  /* 0x000000466e587223 */ /* 0x000fe40000000039 */
[----:B-1----:R-:W-:Y:S02]  /*5810*/  FFMA R89, R39, R67, R10 ;  /* 0x0000004327597223 */ /* 0x002fe4000000000a */
[----:B0-----:R-:W-:Y:S02]  /*5820*/  FFMA R79, R94, R68, R17 ;  /* 0x000000445e4f7223 */ /* 0x001fe40000000011 */
[----:B------:R-:W-:Y:S02]  /*5830*/  FFMA R28, R120, R70, R13 ;  /* 0x00000046781c7223 */ /* 0x000fe4000000000d */
[C---:B------:R-:W-:Y:S02]  /*5840*/  FFMA R103, R110.reuse, R69, R36 ;  /* 0x000000456e677223 */ /* 0x040fe40000000024 */
[----:B------:R-:W-:-:S02]  /*5850*/  FFMA R99, R110, R68, R11 ;  /* 0x000000446e637223 */ /* 0x000fc4000000000b */
[C---:B------:R-:W-:Y:S02]  /*5860*/  FFMA R95, R110.reuse, R66, R71 ;  /* 0x000000426e5f7223 */ /* 0x040fe40000000047 */
[C---:B------:R-:W-:Y:S02]  /*5870*/  FFMA R18, R110.reuse, R65, R72 ;  /* 0x000000416e127223 */ /* 0x040fe40000000048 */
[----:B------:R-:W-:Y:S02]  /*5880*/  FFMA R53, R110, R101, R76 ;  /* 0x000000656e357223 */ /* 0x000fe4000000004c */
[C---:B------:R-:W-:Y:S02]  /*5890*/  FFMA R12, R39.reuse, R70, R93 ;  /* 0x00000046270c7223 */ /* 0x040fe4000000005d */
[C---:B------:R-:W-:Y:S02]  /*58a0*/  FFMA R91, R39.reuse, R69, R56 ;  /* 0x00000045275b7223 */ /* 0x040fe40000000038 */
[----:B------:R-:W-:-:S02]  /*58b0*/  FFMA R83, R39, R68, R19 ;  /* 0x0000004427537223 */ /* 0x000fc40000000013 */
[C---:B------:R-:W-:Y:S02]  /*58c0*/  FFMA R61, R39.reuse, R66, R63 ;  /* 0x00000042273d7223 */ /* 0x040fe4000000003f */
[----:B------:R-:W-:Y:S02]  /*58d0*/  FFMA R10, R39, R65, R74 ;  /* 0x00000041270a7223 */ /* 0x000fe4000000004a */
[-C--:B------:R-:W-:Y:S02]  /*58e0*/  FFMA R57, R101, R39.reuse, R46 ;  /* 0x0000002765397223 */ /* 0x080fe4000000002e */
[----:B---3--:R-:W-:Y:S02]  /*58f0*/  FFMA R104, R9, R39, R42 ;  /* 0x0000002709687223 */ /* 0x008fe4000000002a */
[C---:B------:R-:W-:Y:S02]  /*5900*/  FFMA R40, R94.reuse, R70, R77 ;  /* 0x000000465e287223 */ /* 0x040fe4000000004d */
[----:B------:R-:W-:-:S02]  /*5910*/  FFMA R8, R94, R65, R24 ;  /* 0x000000415e087223 */ /* 0x000fc40000000018 */
[C---:B----4-:R-:W-:Y:S02]  /*5920*/  FFMA R84, R6.reuse, R70, R117 ;  /* 0x0000004606547223 */ /* 0x050fe40000000075 */
[----:B------:R-:W-:Y:S02]  /*5930*/  FFMA R47, R6, R68, R37 ;  /* 0x00000044062f7223 */ /* 0x000fe40000000025 */
[C---:B-----5:R-:W-:Y:S02]  /*5940*/  FFMA R52, R48.reuse, R70, R85 ;  /* 0x0000004630347223 */ /* 0x060fe40000000055 */
[----:B------:R-:W-:Y:S02]  /*5950*/  FFMA R15, R48, R68, R29 ;  /* 0x00000044300f7223 */ /* 0x000fe4000000001d */
[C---:B------:R-:W-:Y:S02]  /*5960*/  FFMA R20, R50.reuse, R70, R119 ;  /* 0x0000004632147223 */ /* 0x040fe40000000077 */
[----:B------:R-:W-:-:S02]  /*5970*/  FFMA R17, R50, R66, R35 ;  /* 0x0000004232117223 */ /* 0x000fc40000000023 */
[C---:B------:R-:W-:Y:S02]  /*5980*/  FFMA R107, R120.reuse, R69, R54 ;  /* 0x00000045786b7223 */ /* 0x040fe40000000036 */
[----:B------:R-:W-:Y:S02]  /*5990*/  FFMA R13, R120, R101, R62 ;  /* 0x00000065780d7223 */ /* 0x000fe4000000003e */
[----:B------:R-:W-:Y:S02]  /*59a0*/  FFMA R110, R110, R9, R58 ;  /* 0x000000096e6e7223 */ /* 0x000fe4000000003a */
[C---:B------:R-:W-:Y:S02]  /*59b0*/  FFMA R81, R94.reuse, R69, R22 ;  /* 0x000000455e517223 */ /* 0x040fe40000000016 */
[C---:B------:R-:W-:Y:S02]  /*59c0*/  FFMA R55, R94.reuse, R67, R78 ;  /* 0x000000435e377223 */ /* 0x040fe4000000004e */
[----:B------:R-:W-:-:S02]  /*59d0*/  FFMA R31, R94, R66, R33 ;  /* 0x000000425e1f7223 */ /* 0x000fc40000000021 */
[C---:B------:R-:W-:Y:S02]  /*59e0*/  FFMA R49, R101.reuse, R94, R44 ;  /* 0x0000005e65317223 */ /* 0x040fe4000000002c */
[C---:B------:R-:W-:Y:S02]  /*59f0*/  FFMA R77, R6.reuse, R69, R124 ;  /* 0x00000045064d7223 */ /* 0x040fe4000000007c */
[C---:B------:R-:W-:Y:S02]  /*5a00*/  FFMA R75, R6.reuse, R67, R118 ;  /* 0x00000043064b7223 */ /* 0x040fe40000000076 */
[C---:B------:R-:W-:Y:S02]  /*5a10*/  FFMA R45, R6.reuse, R66, R45 ;  /* 0x00000042062d7223 */ /* 0x040fe4000000002d */
[----:B------:R-:W-:Y:S02]  /*5a20*/  FFMA R16, R6, R65, R108 ;  /* 0x0000004106107223 */ /* 0x000fe4000000006c */
[----:B------:R-:W-:-:S02]  /*5a30*/  FFMA R39, R101, R6, R106 ;  /* 0x0000000665277223 */ /* 0x000fc4000000006a */
[----:B------:R-:W-:Y:S02]  /*5a40*/  FFMA R92, R9, R6, R92 ;  /* 0x00000006095c7223 */ /* 0x000fe4000000005c */
[C---:B------:R-:W-:Y:S02]  /*5a50*/  FFMA R73, R48.reuse, R69, R122 ;  /* 0x0000004530497223 */ /* 0x040fe4000000007a */
[C---:B------:R-:W-:Y:S02]  /*5a60*/  FFMA R71, R48.reuse, R67, R112 ;  /* 0x0000004330477223 */ /* 0x040fe40000000070 */
[----:B------:R-:W-:Y:S02]  /*5a70*/  FFMA R23, R48, R66, R23 ;  /* 0x0000004230177223 */ /* 0x000fe40000000017 */
[----:B------:R-:W-:Y:S02]  /*5a80*/  FFMA R25, R101, R48, R90 ;  /* 0x0000003065197223 */ /* 0x000fe4000000005a */
[----:B------:R-:W-:-:S02]  /*5a90*/  FFMA R37, R50, R69, R82 ;  /* 0x0000004532257223 */ /* 0x000fc40000000052 */
[C---:B------:R-:W-:Y:S02]  /*5aa0*/  FFMA R43, R50.reuse, R68, R43 ;  /* 0x00000044322b7223 */ /* 0x040fe4000000002b */
[C---:B------:R-:W-:Y:S02]  /*5ab0*/  FFMA R29, R50.reuse, R67, R64 ;  /* 0x00000043321d7223 */ /* 0x040fe40000000040 */
[----:B------:R-:W-:Y:S02]  /*5ac0*/  FFMA R24, R50, R65, R30 ;  /* 0x0000004132187223 */ /* 0x000fe4000000001e */
[----:B------:R-:W-:Y:S02]  /*5ad0*/  FFMA R35, R101, R50, R98 ;  /* 0x0000003265237223 */ /* 0x000fe40000000062 */
[C---:B------:R-:W-:Y:S02]  /*5ae0*/  FFMA R70, R32.reuse, R70, R109 ;  /* 0x0000004620467223 */ /* 0x040fe4000000006d */
[----:B------:R-:W-:-:S02]  /*5af0*/  FFMA R11, R32, R66, R87 ;  /* 0x00000042200b7223 */ /* 0x000fc40000000057 */
[----:B------:R-:W-:Y:S02]  /*5b00*/  FFMA R120, R120, R9, R60 ;  /* 0x0000000978787223 */ /* 0x000fe4000000003c */
[C---:B------:R-:W-:Y:S02]  /*5b10*/  FFMA R94, R9.reuse, R94, R38 ;  /* 0x0000005e095e7223 */ /* 0x040fe40000000026 */
[----:B------:R-:W-:Y:S02]  /*5b20*/  FFMA R6, R48, R65, R102 ;  /* 0x0000004130067223 */ /* 0x000fe40000000066 */
[C---:B------:R-:W-:Y:S02]  /*5b30*/  FFMA R58, R9.reuse, R48, R86 ;  /* 0x00000030093a7223 */ /* 0x040fe40000000056 */
[----:B------:R-:W-:Y:S02]  /*5b40*/  FFMA R50, R9, R50, R114 ;  /* 0x0000003209327223 */ /* 0x000fe40000000072 */
[----:B------:R-:W-:-:S02]  /*5b50*/  FFMA R69, R32, R69, R34 ;  /* 0x0000004520457223 */ /* 0x000fc40000000022 */
[C---:B------:R-:W-:Y:S02]  /*5b60*/  FFMA R109, R32.reuse, R68, R111 ;  /* 0x00000044206d7223 */ /* 0x040fe4000000006f */
[C---:B------:R-:W-:Y:S02]  /*5b70*/  FFMA R67, R32.reuse, R67, R80 ;  /* 0x0000004320437223 */ /* 0x040fe40000000050 */
[----:B------:R-:W-:Y:S02]  /*5b80*/  FFMA R66, R32, R65, R116 ;  /* 0x0000004120427223 */ /* 0x000fe40000000074 */
[-C--:B------:R-:W-:Y:S02]  /*5b90*/  FFMA R101, R101, R32.reuse, R100 ;  /* 0x0000002065657223 */ /* 0x080fe40000000064 */
[----:B------:R-:W-:Y:S01]  /*5ba0*/  FFMA R96, R9, R32, R96 ;  /* 0x0000002009607223 */ /* 0x000fe20000000060 */
[----:B------:R-:W-:Y:S01]  /*5bb0*/  @P0 CALL.REL.NOINC `(.L_x_10) ;  /* 0x0000001000000944 */ /* 0x000fe20003c00000 */
[----:B------:R-:W-:Y:S05]  /*5bc0*/  BRA `(.L_x_11) ;  /* 0xffffd3c000007947 */ /* 0x000fea000383ffff */
.L_x_10:
[----:B------:R-:W-:-:S05]  /*5bd0*/  SHF.L.U32 R32, R4, 0x2, RZ ;  /* 0x0000000204207819 */ /* 0x000fca00000006ff */
[----:B------:R-:W-:-:S05]  /*5be0*/  IMAD.WIDE R32, R32, R5, c[0x0][0x178] ;  /* 0x00005e0020207625 */ /* 0x000fca00078e0205 */
[----:B------:R-:W2:Y:S04]  /*5bf0*/  LDG.E.CONSTANT R44, [R32.64] ;  /* 0x00000004202c7981 */ /* 0x000ea8000c1e9900 */
[----:B------:R-:W3:Y:S04]  /*5c00*/  LDG.E.CONSTANT R42, [R32.64+0x40] ;  /* 0x00004004202a7981 */ /* 0x000ee8000c1e9900 */
[----:B------:R-:W4:Y:S04]  /*5c10*/  LDG.E.CONSTANT R38, [R32.64+0x4] ;  /* 0x0000040420267981 */ /* 0x000f28000c1e9900 */
[----:B------:R-:W5:Y:S04]  /*5c20*/  LDG.E.CONSTANT R34, [R32.64+0x44] ;  /* 0x0000440420227981 */ /* 0x000f68000c1e9900 */
[----:B------:R-:W4:Y:S04]  /*5c30*/  LDG.E.CONSTANT R30, [R32.64+0x8] ;  /* 0x00000804201e7981 */ /* 0x000f28000c1e9900 */
[----:B------:R-:W4:Y:S04]  /*5c40*/  LDG.E.CONSTANT R22, [R32.64+0x48] ;  /* 0x0000480420167981 */ /* 0x000f28000c1e9900 */
[----:B------:R-:W5:Y:S04]  /*5c50*/  LDG.E.CONSTANT R14, [R32.64+0x4c] ;  /* 0x00004c04200e7981 */ /* 0x000f68000c1e9900 */
[----:B------:R-:W5:Y:S01]  /*5c60*/  LDG.E.CONSTANT R36, [R32.64+0xc] ;  /* 0x00000c0420247981 */ /* 0x000f62000c1e9900 */
[----:B------:R-:W-:-:S05]  /*5c70*/  LOP3.LUT R7, R0, 0xf, RZ, 0xc0, !PT ;  /* 0x0000000f00077812 */ /* 0x000fca00078ec0ff */
[----:B------:R-:W-:-:S04]  /*5c80*/  IMAD R7, R4, 0xc400, R7 ;  /* 0x0000c40004077824 */ /* 0x000fc800078e0207 */
[----:B------:R-:W-:-:S05]  /*5c90*/  IMAD R2, R2, 0x700, R7 ;  /* 0x0000070002027824 */ /* 0x000fca00078e0207 */
[----:B------:R-:W-:-:S05]  /*5ca0*/  LEA R2, R3, R2, 0x4 ;  /* 0x0000000203027211 */ /* 0x000fca00078e20ff */
[----:B------:R-:W-:-:S04]  /*5cb0*/  IMAD R2, R51, 0x1c0, R2 ;  /* 0x000001c033027824 */ /* 0x000fc800078e0202 */
[----:B------:R-:W-:-:S04]  /*5cc0*/  IMAD.WIDE R2, R2, R5, c[0x0][0x170] ;  /* 0x00005c0002027625 */ /* 0x000fc800078e0205 */
[--C-:B--2---:R-:W-:Y:S02]  /*5cd0*/  FADD R28, R28, R44.reuse ;  /* 0x0000002c1c1c7221 */ /* 0x104fe40000000000 */
[----:B------:R-:W-:Y:S02]  /*5ce0*/  FADD R26, R26, R44 ;  /* 0x0000002c1a1a7221 */ /* 0x000fe40000000000 */
[--C-:B---3--:R-:W-:Y:S01]  /*5cf0*/  FADD R88, R88, R42.reuse ;  /* 0x0000002a58587221 */ /* 0x108fe20000000000 */
[----:B------:R-:W-:Y:S01]  /*5d00*/  FMNMX R7, RZ, R28, !PT ;  /* 0x0000001cff077209 */ /* 0x000fe20007800000 */
[--C-:B------:R-:W-:Y:S01]  /*5d10*/  FADD R103, R103, R42.reuse ;  /* 0x0000002a67677221 */ /* 0x100fe20000000000 */
[----:B------:R-:W-:Y:S01]  /*5d20*/  FMNMX R9, RZ, R26, !PT ;  /* 0x0000001aff097209 */ /* 0x000fe20007800000 */
[--C-:B------:R-:W-:Y:S01]  /*5d30*/  FADD R99, R99, R42.reuse ;  /* 0x0000002a63637221 */ /* 0x100fe20000000000 */
[----:B------:R-:W-:Y:S01]  /*5d40*/  FMNMX R5, RZ, R88, !PT ;  /* 0x00000058ff057209 */ /* 0x000fe20007800000 */
[--C-:B------:R-:W-:Y:S01]  /*5d50*/  FADD R97, R97, R42.reuse ;  /* 0x0000002a61617221 */ /* 0x100fe20000000000 */
[----:B------:R0:W-:Y:S01]  /*5d60*/  STG.E [R2.64], R7 ;  /* 0x0000000702007986 */ /* 0x0001e2000c101904 */
[--C-:B------:R-:W-:Y:S01]  /*5d70*/  FADD R95, R95, R42.reuse ;  /* 0x0000002a5f5f7221 */ /* 0x100fe20000000000 */
[----:B------:R-:W-:Y:S01]  /*5d80*/  FMNMX R103, RZ, R103, !PT ;  /* 0x00000067ff677209 */ /* 0x000fe20007800000 */
[--C-:B------:R-:W-:Y:S01]  /*5d90*/  FADD R18, R18, R42.reuse ;  /* 0x0000002a12127221 */ /* 0x100fe20000000000 */
[----:B------:R1:W-:Y:S01]  /*5da0*/  STG.E [R2.64+0x1180], R9 ;  /* 0x0011800902007986 */ /* 0x0003e2000c101904 */
[--C-:B------:R-:W-:Y:S01]  /*5db0*/  FADD R53, R53, R42.reuse ;  /* 0x0000002a35357221 */ /* 0x100fe20000000000 */
[----:B------:R-:W-:Y:S01]  /*5dc0*/  FMNMX R99, RZ, R99, !PT ;  /* 0x00000063ff637209 */ /* 0x000fe20007800000 */
[----:B------:R-:W-:Y:S01]  /*5dd0*/  FADD R42, R110, R42 ;  /* 0x0000002a6e2a7221 */ /* 0x000fe20000000000 */
[----:B------:R2:W-:Y:S01]  /*5de0*/  STG.E [R2.64+0xc4000], R5 ;  /* 0x0c40000502007986 */ /* 0x0005e2000c101904 */
[--C-:B----4-:R-:W-:Y:S01]  /*5df0*/  FADD R12, R12, R38.reuse ;  /* 0x000000260c0c7221 */ /* 0x110fe20000000000 */
[----:B------:R-:W-:Y:S01]  /*5e00*/  FMNMX R97, RZ, R97, !PT ;  /* 0x00000061ff617209 */ /* 0x000fe20007800000 */
[--C-:B------:R-:W-:Y:S01]  /*5e10*/  FADD R91, R91, R38.reuse ;  /* 0x000000265b5b7221 */ /* 0x100fe20000000000 */
[----:B0-----:R-:W-:Y:S01]  /*5e20*/  FMNMX R7, RZ, R18, !PT ;  /* 0x00000012ff077209 */ /* 0x001fe20007800000 */
[--C-:B------:R-:W-:Y:S01]  /*5e30*/  FADD R83, R83, R38.reuse ;  /* 0x0000002653537221 */ /* 0x100fe20000000000 */
[----:B------:R-:W-:Y:S01]  /*5e40*/  FMNMX R95, RZ, R95, !PT ;  /* 0x0000005fff5f7209 */ /* 0x000fe20007800000 */
[--C-:B------:R-:W-:Y:S01]  /*5e50*/  FADD R89, R89, R38.reuse ;  /* 0x0000002659597221 */ /* 0x100fe20000000000 */
[----:B-1----:R-:W-:Y:S01]  /*5e60*/  FMNMX R9, RZ, R42, !PT ;  /* 0x0000002aff097209 */ /* 0x002fe20007800000 */
[--C-:B------:R-:W-:Y:S01]  /*5e70*/  FADD R61, R61, R38.reuse ;  /* 0x000000263d3d7221 */ /* 0x100fe20000000000 */
[----:B------:R0:W-:Y:S01]  /*5e80*/  STG.E [R2.64+0xc5180], R7 ;  /* 0x0c51800702007986 */ /* 0x0001e2000c101904 */
[--C-:B------:R-:W-:Y:S01]  /*5e90*/  FADD R10, R10, R38.reuse ;  /* 0x000000260a0a7221 */ /* 0x100fe20000000000 */
[----:B--2---:R-:W-:Y:S01]  /*5ea0*/  FMNMX R5, RZ, R12, !PT ;  /* 0x0000000cff057209 */ /* 0x004fe20007800000 */
[--C-:B------:R-:W-:Y:S01]  /*5eb0*/  FADD R57, R57, R38.reuse ;  /* 0x0000002639397221 */ /* 0x100fe20000000000 */
[----:B------:R1:W-:Y:S01]  /*5ec0*/  STG.E [R2.64+0xc5340], R9 ;  /* 0x0c53400902007986 */ /* 0x0003e2000c101904 */
[----:B------:R-:W-:Y:S01]  /*5ed0*/  FADD R38, R104, R38 ;  /* 0x0000002668267221 */ /* 0x000fe20000000000 */
[----:B------:R-:W-:Y:S01]  /*5ee0*/  FMNMX R53, RZ, R53, !PT ;  /* 0x00000035ff357209 */ /* 0x000fe20007800000 */
[--C-:B-----5:R-:W-:Y:S01]  /*5ef0*/  FADD R40, R40, R34.reuse ;  /* 0x0000002228287221 */ /* 0x120fe20000000000 */
[----:B------:R2:W-:Y:S01]  /*5f00*/  STG.E [R2.64+0xc400], R5 ;  /* 0x00c4000502007986 */ /* 0x0005e2000c101904 */
[--C-:B------:R-:W-:Y:S01]  /*5f10*/  FADD R81, R81, R34.reuse ;  /* 0x0000002251517221 */ /* 0x100fe20000000000 */
        /* <DEDUP_REMOVED lines=11> */
[----:B------:R-:W-:Y:S01]  /*5fd0*/  FADD R34, R94, R34 ;  /* 0x000000225e227221 */ /* 0x000fe20000000000 */
[----:B------:R1:W-:Y:S01]  /*5fe0*/  STG.E [R2.64+0xd740], R9 ;  /* 0x00d7400902007986 */ /* 0x0003e2000c101904 */
[--C-:B------:R-:W-:Y:S01]  /*5ff0*/  FADD R84, R84, R30.reuse ;  /* 0x0000001e54547221 */ /* 0x100fe20000000000 */
[----:B------:R-:W-:Y:S01]  /*6000*/  FMNMX R89, RZ, R89, !PT ;  /* 0x00000059ff597209 */ /* 0x000fe20007800000 */
[--C-:B------:R-:W-:Y:S01]  /*6010*/  FADD R77, R77, R30.reuse ;  /* 0x0000001e4d4d7221 */ /* 0x100fe20000000000 */
        /* <DEDUP_REMOVED lines=11> */
[----:B------:R-:W-:Y:S01]  /*60d0*/  FADD R30, R92, R30 ;  /* 0x0000001e5c1e7221 */ /* 0x000fe20000000000 */
[----:B--2---:R-:W-:Y:S01]  /*60e0*/  FMNMX R5, RZ, R84, !PT ;  /* 0x00000054ff057209 */ /* 0x004fe20007800000 */
[--C-:B------:R-:W-:Y:S01]  /*60f0*/  FADD R52, R52, R22.reuse ;  /* 0x0000001634347221 */ /* 0x100fe20000000000 */
        /* <DEDUP_REMOVED lines=13> */
[----:B------:R-:W-:Y:S01]  /*61d0*/  FADD R22, R58, R22 ;  /* 0x000000163a167221 */ /* 0x000fe20000000000 */
[----:B------:R0:W-:Y:S01]  /*61e0*/  STG.E [R2.64+0x19980], R7 ;  /* 0x0199800702007986 */ /* 0x0001e2000c101904 */
[--C-:B------:R-:W-:Y:S01]  /*61f0*/  FADD R70, R70, R14.reuse ;  /* 0x0000000e46467221 */ /* 0x100fe20000000000 */
        /* <DEDUP_REMOVED lines=13> */
[----:B------:R-:W-:Y:S01]  /*62d0*/  FADD R14, R96, R14 ;  /* 0x0000000e600e7221 */ /* 0x000fe20000000000 */
[----:B-1----:R-:W-:Y:S01]  /*62e0*/  FMNMX R9, RZ, R22, !PT ;  /* 0x00000016ff097209 */ /* 0x002fe20007800000 */
[----:B------:R0:W-:Y:S01]  /*62f0*/  STG.E [R2.64+0xdd980], R7 ;  /* 0x0dd9800702007986 */ /* 0x0001e2000c101904 */
[--C-:B------:R-:W-:Y:S01]  /*6300*/  FADD R107, R107, R44.reuse ;  /* 0x0000002c6b6b7221 */ /* 0x100fe20000000000 */
[----:B------:R-:W-:Y:S01]  /*6310*/  FMNMX R47, RZ, R47, !PT ;  /* 0x0000002fff2f7209 */ /* 0x000fe20007800000 */
[--C-:B------:R-:W-:Y:S01]  /*6320*/  FADD R27, R27, R44.reuse ;  /* 0x0000002c1b1b7221 */ /* 0x100fe20000000000 */
[----:B------:R1:W-:Y:S01]  /*6330*/  STG.E [R2.64+0xddb40], R9 ;  /* 0x0ddb400902007986 */ /* 0x0003e2000c101904 */
[--C-:B------:R-:W-:Y:S01]  /*6340*/  FADD R105, R105, R44.reuse ;  /* 0x0000002c69697221 */ /* 0x100fe20000000000 */
[----:B--2---:R-:W-:Y:S01]  /*6350*/  FMNMX R5, RZ, R70, !PT ;  /* 0x00000046ff057209 */ /* 0x004fe20007800000 */
[--C-:B------:R-:W-:Y:S01]  /*6360*/  FADD R21, R21, R44.reuse ;  /* 0x0000002c15157221 */ /* 0x100fe20000000000 */
[----:B------:R-:W-:Y:S01]  /*6370*/  FMNMX R107, RZ, R107, !PT ;  /* 0x0000006bff6b7209 */ /* 0x000fe20007800000 */
[----:B------:R-:W-:Y:S01]  /*6380*/  FADD R13, R13, R44 ;  /* 0x0000002c0d0d7221 */ /* 0x000fe20000000000 */
[----:B------:R-:W-:Y:S01]  /*6390*/  FMNMX R27, RZ, R27, !PT ;  /* 0x0000001bff1b7209 */ /* 0x000fe20007800000 */
[--C-:B------:R-:W-:Y:S01]  /*63a0*/  FADD R20, R20, R36.reuse ;  /* 0x0000002414147221 */ /* 0x100fe20000000000 */
[----:B0-----:R-:W-:Y:S01]  /*63b0*/  FMNMX R7, RZ, R66, !PT ;  /* 0x00000042ff077209 */ /* 0x001fe20007800000 */
[--C-:B------:R-:W-:Y:S01]  /*63c0*/  FADD R37, R37, R36.reuse ;  /* 0x0000002425257221 */ /* 0x100fe20000000000 */
[----:B------:R0:W-:Y:S01]  /*63d0*/  STG.E [R2.64+0xe8c00], R5 ;  /* 0x0e8c000502007986 */ /* 0x0001e2000c101904 */
[--C-:B------:R-:W-:Y:S01]  /*63e0*/  FADD R43, R43, R36.reuse ;  /* 0x000000242b2b7221 */ /* 0x100fe20000000000 */
[----:B-1----:R-:W-:Y:S01]  /*63f0*/  FMNMX R9, RZ, R14, !PT ;  /* 0x0000000eff097209 */ /* 0x002fe20007800000 */
[--C-:B------:R-:W-:Y:S01]  /*6400*/  FADD R29, R29, R36.reuse ;  /* 0x000000241d1d7221 */ /* 0x100fe20000000000 */
[----:B------:R1:W-:Y:S01]  /*6410*/  STG.E [R2.64+0xe9d80], R7 ;  /* 0x0e9d800702007986 */ /* 0x0003e2000c101904 */
[--C-:B------:R-:W-:Y:S01]  /*6420*/  FADD R17, R17, R36.reuse ;  /* 0x0000002411117221 */ /* 0x100fe20000000000 */
[----:B------:R-:W-:Y:S01]  /*6430*/  FMNMX R105, RZ, R105, !PT ;  /* 0x00000069ff697209 */ /* 0x000fe20007800000 */
[--C-:B------:R-:W-:Y:S01]  /*6440*/  FADD R24, R24, R36.reuse ;  /* 0x0000002418187221 */ /* 0x100fe20000000000 */
[----:B------:R2:W-:Y:S01]  /*6450*/  STG.E [R2.64+0xe9f40], R9 ;  /* 0x0e9f400902007986 */ /* 0x0005e2000c101904 */
[----:B------:R-:W-:Y:S01]  /*6460*/  FADD R35, R35, R36 ;  /* 0x0000002423237221 */ /* 0x000fe20000000000 */
[----:B------:R-:W-:Y:S01]  /*6470*/  FMNMX R21, RZ, R21, !PT ;  /* 0x00000015ff157209 */ /* 0x000fe20007800000 */
[----:B------:R-:W-:Y:S01]  /*6480*/  FADD R44, R120, R44 ;  /* 0x0000002c782c7221 */ /* 0x000fe20000000000 */
[----:B------:R-:W-:Y:S01]  /*6490*/  FMNMX R13, RZ, R13, !PT ;  /* 0x0000000dff0d7209 */ /* 0x000fe20007800000 */
[----:B------:R-:W-:Y:S01]  /*64a0*/  FADD R36, R50, R36 ;  /* 0x0000002432247221 */ /* 0x000fe20000000000 */
[----:B------:R-:W-:Y:S01]  /*64b0*/  FMNMX R75, RZ, R75, !PT ;  /* 0x0000004bff4b7209 */ /* 0x000fe20007800000 */
[----:B------:R-:W-:Y:S01]  /*64c0*/  STG.E [R2.64+0xe00], R107 ;  /* 0x000e006b02007986 */ /* 0x000fe2000c101904 */
[----:B------:R-:W-:-:S02]  /*64d0*/  FMNMX R19, RZ, R44, !PT ;  /* 0x0000002cff137209 */ /* 0x000fc40007800000 */
[----:B------:R-:W-:Y:S01]  /*64e0*/  FMNMX R45, RZ, R45, !PT ;  /* 0x0000002dff2d7209 */ /* 0x000fe20007800000 */
[----:B------:R-:W-:Y:S01]  /*64f0*/  STG.E [R2.64+0x1c0], R27 ;  /* 0x0001c01b02007986 */ /* 0x000fe2000c101904 */
[----:B------:R-:W-:Y:S02]  /*6500*/  FMNMX R39, RZ, R39, !PT ;  /* 0x00000027ff277209 */ /* 0x000fe40007800000 */
[----:B------:R-:W-:Y:S01]  /*6510*/  FMNMX R73, RZ, R73, !PT ;  /* 0x00000049ff497209 */ /* 0x000fe20007800000 */
[----:B------:R-:W-:Y:S01]  /*6520*/  STG.E [R2.64+0xfc0], R105 ;  /* 0x000fc06902007986 */ /* 0x000fe2000c101904 */
[----:B------:R-:W-:Y:S02]  /*6530*/  FMNMX R15, RZ, R15, !PT ;  /* 0x0000000fff0f7209 */ /* 0x000fe40007800000 */
        /* <DEDUP_REMOVED lines=12> */
[----:B0-----:R-:W-:Y:S01]  /*6600*/  FMNMX R5, RZ, R20, !PT ;  /* 0x00000014ff057209 */ /* 0x001fe20007800000 */
[----:B------:R-:W-:Y:S01]  /*6610*/  STG.E [R2.64+0xc41c0], R99 ;  /* 0x0c41c06302007986 */ /* 0x000fe2000c101904 */
[----:B------:R-:W-:Y:S02]  /*6620*/  FMNMX R37, RZ, R37, !PT ;  /* 0x00000025ff257209 */ /* 0x000fe40007800000 */
[----:B------:R-:W-:Y:S01]  /*6630*/  FMNMX R43, RZ, R43, !PT ;  /* 0x0000002bff2b7209 */ /* 0x000fe20007800000 */
[----:B------:R-:W-:Y:S01]  /*6640*/  STG.E [R2.64+0xc4fc0], R97 ;  /* 0x0c4fc06102007986 */ /* 0x000fe2000c101904 */
[----:B------:R-:W-:Y:S02]  /*6650*/  FMNMX R29, RZ, R29, !PT ;  /* 0x0000001dff1d7209 */ /* 0x000fe40007800000 */
[----:B------:R-:W-:Y:S01]  /*6660*/  FMNMX R17, RZ, R17, !PT ;  /* 0x00000011ff117209 */ /* 0x000fe20007800000 */
[----:B------:R-:W-:Y:S01]  /*6670*/  STG.E [R2.64+0xc4380], R95 ;  /* 0x0c43805f02007986 */ /* 0x000fe2000c101904 */
[----:B-1----:R-:W-:-:S02]  /*6680*/  FMNMX R7, RZ, R24, !PT ;  /* 0x00000018ff077209 */ /* 0x002fc40007800000 */
[----:B------:R-:W-:Y:S01]  /*6690*/  FMNMX R35, RZ, R35, !PT ;  /* 0x00000023ff237209 */ /* 0x000fe20007800000 */
[----:B------:R-:W-:Y:S01]  /*66a0*/  STG.E [R2.64+0xc4540], R53 ;  /* 0x0c45403502007986 */ /* 0x000fe2000c101904 */
[----:B--2---:R-:W-:-:S03]  /*66b0*/  FMNMX R9, RZ, R36, !PT ;  /* 0x00000024ff097209 */ /* 0x004fc60007800000 */
[----:B------:R-:W-:Y:S04]  /*66c0*/  STG.E [R2.64+0xd200], R91 ;  /* 0x00d2005b02007986 */ /* 0x000fe8000c101904 */
        /* <DEDUP_REMOVED lines=31> */
[----:B------:R-:W-:Y:S01]  /*68c0*/  STG.E [R2.64+0x25f40], R9 ;  /* 0x025f400902007986 */ /* 0x000fe2000c101904 */
[----:B------:R-:W-:Y:S05]  /*68d0*/  EXIT ;  /* 0x000000000000794d */ /* 0x000fea0003800000 */
.L_x_12:
[----:B------:R-:W-:-:S00]  /*68e0*/  BRA `(.L_x_12) ;  /* 0xfffffff000007947 */ /* 0x000fc0000383ffff */
[----:B------:R-:W-:-:S00]  /*68f0*/  NOP ;  /* 0x0000000000007918 */ /* 0x000fc00000000000 */
        /* <DEDUP_REMOVED lines=8> */
.L_x_13:


//--------------------- .nv.shared.candidate3     --------------------------
	.section	.nv.shared.candidate3,"aw",@nobits
	.align	4
.nv.shared.candidate3:
	.zero		16524
